def attn_fwd(
    Q,
    K,
    V,
    Out,
    Lse,
    sm_scale,
    stride_qz,
    stride_qh,
    stride_qm,
    stride_qk,
    stride_kz,
    stride_kh,
    stride_kn,
    stride_kk,
    stride_vz,
    stride_vh,
    stride_vn,
    stride_vk,
    stride_oz,
    stride_oh,
    stride_om,
    stride_ok,
    seqlen_q,
    seqlen_k,
    BLOCK_M: tl.constexpr,
    BLOCK_N: tl.constexpr,
    HEAD_DIM: tl.constexpr,
    CAUSAL: tl.constexpr,
):
    start_m = tl.program_id(0)
    off_hz = tl.program_id(1)
    q_off = off_hz * stride_qh
    k_off = off_hz * stride_kh
    v_off = off_hz * stride_vh
    offs_m = start_m * BLOCK_M + tl.arange(0, BLOCK_M)
    offs_d = tl.arange(0, HEAD_DIM)
    offs_n = tl.arange(0, BLOCK_N)
    q_ptrs = Q + q_off + offs_m[:, None] * stride_qm + offs_d[None, :] * stride_qk
    k_ptrs = K + k_off + offs_d[:, None] * stride_kk + offs_n[None, :] * stride_kn
    v_ptrs = V + v_off + offs_n[:, None] * stride_vn + offs_d[None, :] * stride_vk
    m_i = tl.full([BLOCK_M], float("-inf"), dtype=tl.float32)
    l_i = tl.zeros([BLOCK_M], dtype=tl.float32) + 1.0
    acc = tl.zeros([BLOCK_M, HEAD_DIM], dtype=tl.float32)
    q = tl.load(q_ptrs)
    acc, l_i, m_i = _attn_fwd_inner(
        acc,
        l_i,
        m_i,
        q,
        k_ptrs,
        v_ptrs,
        sm_scale,
        stride_kn,
        stride_vn,
        start_m,
        seqlen_k,
        BLOCK_M,
        BLOCK_N,
        HEAD_DIM,
        CAUSAL,
    )
    acc = acc / l_i[:, None]
    lse = m_i + tl.math.log2(l_i) / 1.4426950408889634
    o_ptrs = (
        Out
        + off_hz * stride_oh
        + offs_m[:, None] * stride_om
        + offs_d[None, :] * stride_ok
    )
    tl.store(o_ptrs, acc.to(Out.dtype.element_ty))
    tl.store(Lse + off_hz * seqlen_q + offs_m, lse)

# config = {"BLOCK_M": 128, "BLOCK_N": 128, "HEAD_DIM": 64, "arch": "sm_90", "causal": false, "dtype": "fp16", "num_stages": 2, "num_warps": 4}
# arch = sm_90


// ===== COMPILED SASS (sm_90a) =====

	.target	sm_90a

	.elftype	@"ET_EXEC"


//--------------------- .note.nv.tkinfo           --------------------------
	.section	.note.nv.tkinfo,"",@"SHT_NOTE"
	.sectionflags	@"SHF_NOTE_NV_TKINFO"
	.tkinfo
        /*0018*/ 	.word	0x00000002
        /*0030*/ 	.string	""
        /*0030*/ 	.string	"ptxas"
        /*0030*/ 	.string	"Cuda compilation tools, release 13.0, V13.0.88"
        /*0030*/ 	.string	"Build cuda_13.0.r13.0/compiler.36424714_0"
        /*0030*/ 	.string	"-v  -suppress-debug-info  -lineinfo  -arch sm_90a "



//--------------------- .note.nv.cuinfo           --------------------------
	.section	.note.nv.cuinfo,"",@"SHT_NOTE"
	.sectionflags	@"SHF_NOTE_NV_CUINFO"
        /*0018*/ 	.short	0x0002
        /*001a*/ 	.short	0x005a
        /*001c*/ 	.short	0x0082
	.zero		2


//--------------------- .nv.info                  --------------------------
	.section	.nv.info,"",@"SHT_CUDA_INFO"
	.align	4


	//----- nvinfo : EIATTR_REGCOUNT
	.align		4
        /*0000*/ 	.byte	0x04, 0x2f
        /*0002*/ 	.short	(.L_2 - .L_1)
	.align		4
.L_1:
        /*0004*/ 	.word	index@(attn_fwd)
        /*0008*/ 	.word	0x000000ff


	//----- nvinfo : EIATTR_FRAME_SIZE
	.align		4
.L_2:
        /*000c*/ 	.byte	0x04, 0x11
        /*000e*/ 	.short	(.L_4 - .L_3)
	.align		4
.L_3:
        /*0010*/ 	.word	index@(attn_fwd)
        /*0014*/ 	.word	0x00000528


	//----- nvinfo : EIATTR_MIN_STACK_SIZE
	.align		4
.L_4:
        /*0018*/ 	.byte	0x04, 0x12
        /*001a*/ 	.short	(.L_6 - .L_5)
	.align		4
.L_5:
        /*001c*/ 	.word	index@(attn_fwd)
        /*0020*/ 	.word	0x00000528
.L_6:


//--------------------- .nv.compat                --------------------------
	.section	.nv.compat,"",@"SHT_CUDA_COMPAT_INFO"
	.align	4
        /*0000*/ 	.byte	0x02, 0x09, 0x01, 0x00, 0x02, 0x02, 0x04, 0x00, 0x02, 0x05, 0x05, 0x00, 0x03, 0x07, 0x01, 0x01
        /*0010*/ 	.byte	0x02, 0x03, 0x00, 0x00, 0x02, 0x06, 0x01, 0x00, 0x04, 0x0b, 0x08, 0x00, 0x00, 0x00, 0x00, 0x00
        /*0020*/ 	.byte	0x00, 0x00, 0x00, 0x00


//--------------------- .nv.info.attn_fwd         --------------------------
	.section	.nv.info.attn_fwd,"",@"SHT_CUDA_INFO"
	.sectionflags	@""
	.align	4


	//----- nvinfo : EIATTR_CUDA_API_VERSION
	.align		4
        /*0000*/ 	.byte	0x04, 0x37
        /*0002*/ 	.short	(.L_8 - .L_7)
.L_7:
        /*0004*/ 	.word	0x00000082


	//----- nvinfo : EIATTR_KPARAM_INFO
	.align		4
.L_8:
        /*0008*/ 	.byte	0x04, 0x17
        /*000a*/ 	.short	(.L_10 - .L_9)
.L_9:
        /*000c*/ 	.word	0x00000000
        /*0010*/ 	.short	0x0019
        /*0012*/ 	.short	0x0080
        /*0014*/ 	.byte	0x00, 0xf4, 0x21, 0x00


	//----- nvinfo : EIATTR_KPARAM_INFO
	.align		4
.L_10:
        /*0018*/ 	.byte	0x04, 0x17
        /*001a*/ 	.short	(.L_12 - .L_11)
.L_11:
        /*001c*/ 	.word	0x00000000
        /*0020*/ 	.short	0x0018
        /*0022*/ 	.short	0x0078
        /*0024*/ 	.byte	0x00, 0xf4, 0x21, 0x00


	//----- nvinfo : EIATTR_KPARAM_INFO
	.align		4
.L_12:
        /*0028*/ 	.byte	0x04, 0x17
        /*002a*/ 	.short	(.L_14 - .L_13)
.L_13:
        /*002c*/ 	.word	0x00000000
        /*0030*/ 	.short	0x0017
        /*0032*/ 	.short	0x0070
        /*0034*/ 	.byte	0x00, 0xf0, 0x11, 0x00


	//----- nvinfo : EIATTR_KPARAM_INFO
	.align		4
.L_14:
        /*0038*/ 	.byte	0x04, 0x17
        /*003a*/ 	.short	(.L_16 - .L_15)
.L_15:
        /*003c*/ 	.word	0x00000000
        /*0040*/ 	.short	0x0016
        /*0042*/ 	.short	0x006c
        /*0044*/ 	.byte	0x00, 0xf0, 0x11, 0x00


	//----- nvinfo : EIATTR_KPARAM_INFO
	.align		4
.L_16:
        /*0048*/ 	.byte	0x04, 0x17
        /*004a*/ 	.short	(.L_18 - .L_17)
.L_17:
        /*004c*/ 	.word	0x00000000
        /*0050*/ 	.short	0x0015
        /*0052*/ 	.short	0x0068
        /*0054*/ 	.byte	0x00, 0xf0, 0x11, 0x00


	//----- nvinfo : EIATTR_KPARAM_INFO
	.align		4
.L_18:
        /*0058*/ 	.byte	0x04, 0x17
        /*005a*/ 	.short	(.L_20 - .L_19)
.L_19:
        /*005c*/ 	.word	0x00000000
        /*0060*/ 	.short	0x0014
        /*0062*/ 	.short	0x0064
        /*0064*/ 	.byte	0x00, 0xf0, 0x11, 0x00


	//----- nvinfo : EIATTR_KPARAM_INFO
	.align		4
.L_20:
        /*0068*/ 	.byte	0x04, 0x17
        /*006a*/ 	.short	(.L_22 - .L_21)
.L_21:
        /*006c*/ 	.word	0x00000000
        /*0070*/ 	.short	0x0013
        /*0072*/ 	.short	0x0060
        /*0074*/ 	.byte	0x00, 0xf0, 0x11, 0x00


	//----- nvinfo : EIATTR_KPARAM_INFO
	.align		4
.L_22:
        /*0078*/ 	.byte	0x04, 0x17
        /*007a*/ 	.short	(.L_24 - .L_23)
.L_23:
        /*007c*/ 	.word	0x00000000
        /*0080*/ 	.short	0x0012
        /*0082*/ 	.short	0x005c
        /*0084*/ 	.byte	0x00, 0xf0, 0x11, 0x00


	//----- nvinfo : EIATTR_KPARAM_INFO
	.align		4
.L_24:
        /*0088*/ 	.byte	0x04, 0x17
        /*008a*/ 	.short	(.L_26 - .L_25)
.L_25:
        /*008c*/ 	.word	0x00000000
        /*0090*/ 	.short	0x0011
        /*0092*/ 	.short	0x0058
        /*0094*/ 	.byte	0x00, 0xf0, 0x11, 0x00


	//----- nvinfo : EIATTR_KPARAM_INFO
	.align		4
.L_26:
        /*0098*/ 	.byte	0x04, 0x17
        /*009a*/ 	.short	(.L_28 - .L_27)
.L_27:
        /*009c*/ 	.word	0x00000000
        /*00a0*/ 	.short	0x0010
        /*00a2*/ 	.short	0x0054
        /*00a4*/ 	.byte	0x00, 0xf0, 0x11, 0x00


	//----- nvinfo : EIATTR_KPARAM_INFO
	.align		4
.L_28:
        /*00a8*/ 	.byte	0x04, 0x17
        /*00aa*/ 	.short	(.L_30 - .L_29)
.L_29:
        /*00ac*/ 	.word	0x00000000
        /*00b0*/ 	.short	0x000f
        /*00b2*/ 	.short	0x0050
        /*00b4*/ 	.byte	0x00, 0xf0, 0x11, 0x00


	//----- nvinfo : EIATTR_KPARAM_INFO
	.align		4
.L_30:
        /*00b8*/ 	.byte	0x04, 0x17
        /*00ba*/ 	.short	(.L_32 - .L_31)
.L_31:
        /*00bc*/ 	.word	0x00000000
        /*00c0*/ 	.short	0x000e
        /*00c2*/ 	.short	0x004c
        /*00c4*/ 	.byte	0x00, 0xf0, 0x11, 0x00


	//----- nvinfo : EIATTR_KPARAM_INFO
	.align		4
.L_32:
        /*00c8*/ 	.byte	0x04, 0x17
        /*00ca*/ 	.short	(.L_34 - .L_33)
.L_33:
        /*00cc*/ 	.word	0x00000000
        /*00d0*/ 	.short	0x000d
        /*00d2*/ 	.short	0x0048
        /*00d4*/ 	.byte	0x00, 0xf0, 0x11, 0x00


	//----- nvinfo : EIATTR_KPARAM_INFO
	.align		4
.L_34:
        /*00d8*/ 	.byte	0x04, 0x17
        /*00da*/ 	.short	(.L_36 - .L_35)
.L_35:
        /*00dc*/ 	.word	0x00000000
        /*00e0*/ 	.short	0x000c
        /*00e2*/ 	.short	0x0044
        /*00e4*/ 	.byte	0x00, 0xf0, 0x11, 0x00


	//----- nvinfo : EIATTR_KPARAM_INFO
	.align		4
.L_36:
        /*00e8*/ 	.byte	0x04, 0x17
        /*00ea*/ 	.short	(.L_38 - .L_37)
.L_37:
        /*00ec*/ 	.word	0x00000000
        /*00f0*/ 	.short	0x000b
        /*00f2*/ 	.short	0x0040
        /*00f4*/ 	.byte	0x00, 0xf0, 0x11, 0x00


	//----- nvinfo : EIATTR_KPARAM_INFO
	.align		4
.L_38:
        /*00f8*/ 	.byte	0x04, 0x17
        /*00fa*/ 	.short	(.L_40 - .L_39)
.L_39:
        /*00fc*/ 	.word	0x00000000
        /*0100*/ 	.short	0x000a
        /*0102*/ 	.short	0x003c
        /*0104*/ 	.byte	0x00, 0xf0, 0x11, 0x00


	//----- nvinfo : EIATTR_KPARAM_INFO
	.align		4
.L_40:
        /*0108*/ 	.byte	0x04, 0x17
        /*010a*/ 	.short	(.L_42 - .L_41)
.L_41:
        /*010c*/ 	.word	0x00000000
        /*0110*/ 	.short	0x0009
        /*0112*/ 	.short	0x0038
        /*0114*/ 	.byte	0x00, 0xf0, 0x11, 0x00


	//----- nvinfo : EIATTR_KPARAM_INFO
	.align		4
.L_42:
        /*0118*/ 	.byte	0x04, 0x17
        /*011a*/ 	.short	(.L_44 - .L_43)
.L_43:
        /*011c*/ 	.word	0x00000000
        /*0120*/ 	.short	0x0008
        /*0122*/ 	.short	0x0034
        /*0124*/ 	.byte	0x00, 0xf0, 0x11, 0x00


	//----- nvinfo : EIATTR_KPARAM_INFO
	.align		4
.L_44:
        /*0128*/ 	.byte	0x04, 0x17
        /*012a*/ 	.short	(.L_46 - .L_45)
.L_45:
        /*012c*/ 	.word	0x00000000
        /*0130*/ 	.short	0x0007
        /*0132*/ 	.short	0x0030
        /*0134*/ 	.byte	0x00, 0xf0, 0x11, 0x00


	//----- nvinfo : EIATTR_KPARAM_INFO
	.align		4
.L_46:
        /*0138*/ 	.byte	0x04, 0x17
        /*013a*/ 	.short	(.L_48 - .L_47)
.L_47:
        /*013c*/ 	.word	0x00000000
        /*0140*/ 	.short	0x0006
        /*0142*/ 	.short	0x002c
        /*0144*/ 	.byte	0x00, 0xf0, 0x11, 0x00


	//----- nvinfo : EIATTR_KPARAM_INFO
	.align		4
.L_48:
        /*0148*/ 	.byte	0x04, 0x17
        /*014a*/ 	.short	(.L_50 - .L_49)
.L_49:
        /*014c*/ 	.word	0x00000000
        /*0150*/ 	.short	0x0005
        /*0152*/ 	.short	0x0028
        /*0154*/ 	.byte	0x00, 0xf0, 0x11, 0x00


	//----- nvinfo : EIATTR_KPARAM_INFO
	.align		4
.L_50:
        /*0158*/ 	.byte	0x04, 0x17
        /*015a*/ 	.short	(.L_52 - .L_51)
.L_51:
        /*015c*/ 	.word	0x00000000
        /*0160*/ 	.short	0x0004
        /*0162*/ 	.short	0x0020
        /*0164*/ 	.byte	0x00, 0xf4, 0x21, 0x00


	//----- nvinfo : EIATTR_KPARAM_INFO
	.align		4
.L_52:
        /*0168*/ 	.byte	0x04, 0x17
        /*016a*/ 	.short	(.L_54 - .L_53)
.L_53:
        /*016c*/ 	.word	0x00000000
        /*0170*/ 	.short	0x0003
        /*0172*/ 	.short	0x0018
        /*0174*/ 	.byte	0x00, 0xf4, 0x21, 0x00


	//----- nvinfo : EIATTR_KPARAM_INFO
	.align		4
.L_54:
        /*0178*/ 	.byte	0x04, 0x17
        /*017a*/ 	.short	(.L_56 - .L_55)
.L_55:
        /*017c*/ 	.word	0x00000000
        /*0180*/ 	.short	0x0002
        /*0182*/ 	.short	0x0010
        /*0184*/ 	.byte	0x00, 0xf4, 0x21, 0x00


	//----- nvinfo : EIATTR_KPARAM_INFO
	.align		4
.L_56:
        /*0188*/ 	.byte	0x04, 0x17
        /*018a*/ 	.short	(.L_58 - .L_57)
.L_57:
        /*018c*/ 	.word	0x00000000
        /*0190*/ 	.short	0x0001
        /*0192*/ 	.short	0x0008
        /*0194*/ 	.byte	0x00, 0xf4, 0x21, 0x00


	//----- nvinfo : EIATTR_KPARAM_INFO
	.align		4
.L_58:
        /*0198*/ 	.byte	0x04, 0x17
        /*019a*/ 	.short	(.L_60 - .L_59)
.L_59:
        /*019c*/ 	.word	0x00000000
        /*01a0*/ 	.short	0x0000
        /*01a2*/ 	.short	0x0000
        /*01a4*/ 	.byte	0x00, 0xf4, 0x21, 0x00


	//----- nvinfo : EIATTR_SPARSE_MMA_MASK
	.align		4
.L_60:
        /*01a8*/ 	.byte	0x03, 0x50
        /*01aa*/ 	.short	0x0000


	//----- nvinfo : EIATTR_MAXREG_COUNT
	.align		4
        /*01ac*/ 	.byte	0x03, 0x1b
        /*01ae*/ 	.short	0x00ff


	//----- nvinfo : EIATTR_NUM_BARRIERS
	.align		4
        /*01b0*/ 	.byte	0x02, 0x4c
        /*01b2*/ 	.byte	0x01
	.zero		1


	//----- nvinfo : EIATTR_ANNOTATIONS
	.align		4
        /*01b4*/ 	.byte	0x04, 0x55
        /*01b6*/ 	.short	(.L_62 - .L_61)


	//   ....[0]....
.L_61:
        /*01b8*/ 	.word	0x00000001
        /*01bc*/ 	.byte	0x00, 0x18, 0x00, 0x00, 0x01, 0x00, 0x00, 0x00, 0x20, 0x18, 0x00, 0x00, 0x01, 0x00, 0x00, 0x00
        /* <DEDUP_REMOVED lines=211> */
        /*0efc*/ 	.byte	0x40, 0xac, 0x00, 0x00


	//----- nvinfo : EIATTR_MERCURY_ISA_VERSION
	.align		4
.L_62:
        /*0f00*/ 	.byte	0x03, 0x5f
        /*0f02*/ 	.short	0x0101


	//----- nvinfo : EIATTR_COOP_GROUP_MASK_REGIDS
	.align		4
        /*0f04*/ 	.byte	0x04, 0x29
        /*0f06*/ 	.short	(.L_64 - .L_63)


	//   ....[0]....
.L_63:
        /*0f08*/ 	.word	0xffffffff


	//   ....[1]....
        /*0f0c*/ 	.word	0xffffffff


	//   ....[2]....
        /*0f10*/ 	.word	0xffffffff


	//   ....[3]....
        /*0f14*/ 	.word	0xffffffff


	//   ....[4]....
        /*0f18*/ 	.word	0xffffffff


	//   ....[5]....
        /*0f1c*/ 	.word	0xffffffff


	//   ....[6]....
        /*0f20*/ 	.word	0xffffffff


	//   ....[7]....
        /*0f24*/ 	.word	0xffffffff


	//   ....[8]....
        /*0f28*/ 	.word	0xffffffff


	//   ....[9]....
        /*0f2c*/ 	.word	0xffffffff


	//   ....[10]....
        /*0f30*/ 	.word	0xffffffff


	//   ....[11]....
        /*0f34*/ 	.word	0xffffffff


	//   ....[12]....
        /*0f38*/ 	.word	0xffffffff


	//   ....[13]....
        /*0f3c*/ 	.word	0xffffffff


	//   ....[14]....
        /*0f40*/ 	.word	0xffffffff


	//   ....[15]....
        /*0f44*/ 	.word	0xffffffff


	//----- nvinfo : EIATTR_COOP_GROUP_INSTR_OFFSETS
	.align		4
.L_64:
        /*0f48*/ 	.byte	0x04, 0x28
        /*0f4a*/ 	.short	(.L_66 - .L_65)


	//   ....[0]....
.L_65:
        /*0f4c*/ 	.word	0x00006760


	//   ....[1]....
        /*0f50*/ 	.word	0x00006880


	//   ....[2]....
        /*0f54*/ 	.word	0x00007210


	//   ....[3]....
        /*0f58*/ 	.word	0x00007310


	//   ....[4]....
        /*0f5c*/ 	.word	0x00007a80


	//   ....[5]....
        /*0f60*/ 	.word	0x00007b50


	//   ....[6]....
        /*0f64*/ 	.word	0x00007fa0


	//   ....[7]....
        /*0f68*/ 	.word	0x00007fc0


	//   ....[8]....
        /*0f6c*/ 	.word	0x0000a8f0


	//   ....[9]....
        /*0f70*/ 	.word	0x0000a970


	//   ....[10]....
        /*0f74*/ 	.word	0x0000a990


	//   ....[11]....
        /*0f78*/ 	.word	0x0000a9a0


	//   ....[12]....
        /*0f7c*/ 	.word	0x0000a9d0


	//   ....[13]....
        /*0f80*/ 	.word	0x0000aa20


	//   ....[14]....
        /*0f84*/ 	.word	0x0000aa30


	//   ....[15]....
        /*0f88*/ 	.word	0x0000aa40


	//----- nvinfo : EIATTR_EXIT_INSTR_OFFSETS
	.align		4
.L_66:
        /*0f8c*/ 	.byte	0x04, 0x1c
        /*0f8e*/ 	.short	(.L_68 - .L_67)


	//   ....[0]....
.L_67:
        /*0f90*/ 	.word	0x0000df70


	//----- nvinfo : EIATTR_REQNTID
	.align		4
.L_68:
        /*0f94*/ 	.byte	0x04, 0x10
        /*0f96*/ 	.short	(.L_70 - .L_69)
.L_69:
        /*0f98*/ 	.word	0x00000080
        /*0f9c*/ 	.word	0x00000001
        /*0fa0*/ 	.word	0x00000001


	//----- nvinfo : EIATTR_CBANK_PARAM_SIZE
	.align		4
.L_70:
        /*0fa4*/ 	.byte	0x03, 0x19
        /*0fa6*/ 	.short	0x0088


	//----- nvinfo : EIATTR_PARAM_CBANK
	.align		4
        /*0fa8*/ 	.byte	0x04, 0x0a
        /*0faa*/ 	.short	(.L_72 - .L_71)
	.align		4
.L_71:
        /*0fac*/ 	.word	index@(.nv.constant0.attn_fwd)
        /*0fb0*/ 	.short	0x0210
        /*0fb2*/ 	.short	0x0088


	//----- nvinfo : EIATTR_SW_WAR
	.align		4
.L_72:
        /*0fb4*/ 	.byte	0x04, 0x36
        /*0fb6*/ 	.short	(.L_74 - .L_73)
.L_73:
        /*0fb8*/ 	.word	0x00000008
.L_74:


//--------------------- .nv.callgraph             --------------------------
	.section	.nv.callgraph,"",@"SHT_CUDA_CALLGRAPH"
	.align	4
	.sectionentsize	8
	.align		4
        /*0000*/ 	.word	0x00000000
	.align		4
        /*0004*/ 	.word	0xffffffff
	.align		4
        /*0008*/ 	.word	0x00000000
	.align		4
        /*000c*/ 	.word	0xfffffffe
	.align		4
        /*0010*/ 	.word	0x00000000
	.align		4
        /*0014*/ 	.word	0xfffffffd
	.align		4
        /*0018*/ 	.word	0x00000000
	.align		4
        /*001c*/ 	.word	0xfffffffc


//--------------------- .nv.constant4             --------------------------
	.section	.nv.constant4,"a",@progbits
	.align	8
	.align		8
.nv.constant4:
        /*0000*/ 	.dword	_$_str


//--------------------- .text.attn_fwd            --------------------------
	.section	.text.attn_fwd,"ax",@progbits
	.align	128
        .global         attn_fwd
        .type           attn_fwd,@function
        .size           attn_fwd,(.L_x_3 - attn_fwd)
        .other          attn_fwd,@"STO_CUDA_ENTRY STV_DEFAULT"
attn_fwd:
.text.attn_fwd:
[----:B------:R-:W0:Y:S01]  /*0000*/  LDC R1, c[0x0][0x28] ;  /* 0x00000a00ff017b82 */ /* 0x000e220000000800 */
[----:B------:R-:W1:Y:S07]  /*0010*/  S2R R2, SR_TID.X ;  /* 0x0000000000027919 */ /* 0x000e6e0000002100 */
[----:B------:R-:W2:Y:S01]  /*0020*/  S2UR UR7, SR_CTAID.Y ;  /* 0x00000000000779c3 */ /* 0x000ea20000002600 */
[----:B------:R-:W-:Y:S01]  /*0030*/  ULDC.64 UR4, c[0x0][0x240] ;  /* 0x0000900000047ab9 */ /* 0x000fe20000000a00 */
[----:B------:R-:W-:Y:S01]  /*0040*/  ULDC.64 UR28, c[0x0][0x208] ;  /* 0x00008200001c7ab9 */ /* 0x000fe20000000a00 */
[----:B------:R-:W3:Y:S01]  /*0050*/  S2R R3, SR_CTAID.X ;  /* 0x0000000000037919 */ /* 0x000ee20000002500 */
[----:B0-----:R-:W-:-:S04]  /*0060*/  IADD3 R1, R1, -0x528, RZ ;  /* 0xfffffad801017810 */ /* 0x001fc80007ffe0ff */
[----:B------:R-:W0:Y:S08]  /*0070*/  LDC.64 R6, c[0x0][0x210] ;  /* 0x00008400ff067b82 */ /* 0x000e300000000a00 */
[----:B------:R-:W4:Y:S01]  /*0080*/  LDC R145, c[0x0][0x248] ;  /* 0x00009200ff917b82 */ /* 0x000f220000000800 */
[----:B--2---:R-:W-:-:S04]  /*0090*/  UIMAD UR4, UR7, UR4, URZ ;  /* 0x00000004070472a4 */ /* 0x004fc8000f8e023f */
[----:B------:R-:W-:Y:S01]  /*00a0*/  USHF.L.U32 UR6, UR4, 0x1, URZ ;  /* 0x0000000104067899 */ /* 0x000fe2000800063f */
[----:B-1----:R-:W-:-:S04]  /*00b0*/  LOP3.LUT R0, R2, 0x7f, RZ, 0xc0, !PT ;  /* 0x0000007f02007812 */ /* 0x002fc800078ec0ff */
[----:B---3--:R-:W-:-:S05]  /*00c0*/  LEA R4, R3, R0, 0x7 ;  /* 0x0000000003047211 */ /* 0x008fca00078e38ff */
[----:B------:R-:W-:Y:S01]  /*00d0*/  IMAD R3, R4, UR5, RZ ;  /* 0x0000000504037c24 */ /* 0x000fe2000f8e02ff */
[----:B------:R-:W-:Y:S01]  /*00e0*/  UIMAD.WIDE UR4, UR4, 0x2, URZ ;  /* 0x00000002040478a5 */ /* 0x000fe2000f8e023f */
[C---:B----4-:R-:W-:Y:S01]  /*00f0*/  IMAD R17, R145.reuse, 0x50, RZ ;  /* 0x0000005091117824 */ /* 0x050fe200078e02ff */
[----:B------:R-:W-:Y:S01]  /*0100*/  SHF.L.U32 R5, R145, 0x3, RZ ;  /* 0x0000000391057819 */ /* 0x000fe200000006ff */
[C---:B------:R-:W-:Y:S01]  /*0110*/  IMAD.HI R4, R3.reuse, 0x2, RZ ;  /* 0x0000000203047827 */ /* 0x040fe200078e02ff */
[----:B------:R-:W-:Y:S02]  /*0120*/  SHF.L.U32 R19, R3, 0x1, RZ ;  /* 0x0000000103137819 */ /* 0x000fe400000006ff */
[----:B------:R-:W-:Y:S02]  /*0130*/  SHF.L.U32 R9, R145, 0x4, RZ ;  /* 0x0000000491097819 */ /* 0x000fe400000006ff */
[----:B0-----:R-:W-:Y:S01]  /*0140*/  IADD3 R18, P0, P1, R19, UR6, R6 ;  /* 0x0000000613127c10 */ /* 0x001fe2000f91e006 */
[----:B------:R-:W-:-:S03]  /*0150*/  IMAD R13, R145, 0xa, RZ ;  /* 0x0000000a910d7824 */ /* 0x000fc600078e02ff */
[----:B------:R-:W-:Y:S02]  /*0160*/  IADD3.X R19, R4, UR5, R7, P0, P1 ;  /* 0x0000000504137c10 */ /* 0x000fe400087e2407 */
[CC--:B------:R-:W-:Y:S01]  /*0170*/  LEA R16, P2, R145.reuse, R18.reuse, 0x4 ;  /* 0x0000001291107211 */ /* 0x0c0fe200078420ff */
[C---:B------:R-:W-:Y:S01]  /*0180*/  IMAD R25, R145.reuse, 0x14, RZ ;  /* 0x0000001491197824 */ /* 0x040fe200078e02ff */
[CC--:B------:R-:W-:Y:S01]  /*0190*/  LEA R8, P3, R145.reuse, R18.reuse, 0x5 ;  /* 0x0000001291087211 */ /* 0x0c0fe200078628ff */
[C---:B------:R-:W-:Y:S01]  /*01a0*/  IMAD R29, R145.reuse, 0x28, RZ ;  /* 0x00000028911d7824 */ /* 0x040fe200078e02ff */
[C---:B------:R-:W-:Y:S01]  /*01b0*/  SHF.L.U32 R21, R145.reuse, 0x5, RZ ;  /* 0x0000000591157819 */ /* 0x040fe200000006ff */
[----:B------:R-:W-:Y:S01]  /*01c0*/  IMAD R23, R145, 0x42, RZ ;  /* 0x0000004291177824 */ /* 0x000fe200078e02ff */
[-C--:B------:R-:W-:Y:S01]  /*01d0*/  IADD3 R12, P0, R17, R18.reuse, RZ ;  /* 0x00000012110c7210 */ /* 0x080fe20007f1e0ff */
[C---:B------:R-:W-:Y:S01]  /*01e0*/  IMAD R15, R145.reuse, 0x6, RZ ;  /* 0x00000006910f7824 */ /* 0x040fe200078e02ff */
[CC--:B------:R-:W-:Y:S01]  /*01f0*/  LEA R4, P1, R145.reuse, R18.reuse, 0x6 ;  /* 0x0000001291047211 */ /* 0x0c0fe200078230ff */
[----:B------:R-:W-:Y:S01]  /*0200*/  IMAD R35, R145, 0xc, RZ ;  /* 0x0000000c91237824 */ /* 0x000fe200078e02ff */
[----:B------:R-:W-:Y:S01]  /*0210*/  LEA.HI.X.SX32 R17, R5, R19, 0x1, P2 ;  /* 0x0000001305117211 */ /* 0x000fe200010f0eff */
[C---:B------:R-:W-:Y:S01]  /*0220*/  IMAD R33, R145.reuse, 0x60, RZ ;  /* 0x0000006091217824 */ /* 0x040fe200078e02ff */
[C---:B------:R-:W-:Y:S01]  /*0230*/  LEA R11, R145.reuse, R145, 0x2 ;  /* 0x00000091910b7211 */ /* 0x040fe200078e10ff */
[----:B------:R-:W-:Y:S01]  /*0240*/  IMAD R45, R145, 0x30, RZ ;  /* 0x00000030912d7824 */ /* 0x000fe200078e02ff */
[-C--:B------:R-:W-:Y:S01]  /*0250*/  IADD3 R20, P2, R13, R18.reuse, RZ ;  /* 0x000000120d147210 */ /* 0x080fe20007f5e0ff */
[----:B------:R-:W-:Y:S01]  /*0260*/  IMAD R53, R145, 0x38, RZ ;  /* 0x0000003891357824 */ /* 0x000fe200078e02ff */
[-C--:B------:R-:W-:Y:S01]  /*0270*/  LEA.HI.X.SX32 R9, R9, R19.reuse, 0x1, P3 ;  /* 0x0000001309097211 */ /* 0x080fe200018f0eff */
        /* <DEDUP_REMOVED lines=21> */
[-C--:B------:R-:W-:Y:S01]  /*03d0*/  IADD3 R14, P5, R33, R18.reuse, RZ ;  /* 0x00000012210e7210 */ /* 0x080fe20007fbe0ff */
[----:B------:R-:W-:Y:S01]  /*03e0*/  IMAD R63, R145, 0x44, RZ ;  /* 0x00000044913f7824 */ /* 0x000fe200078e02ff */
[-C--:B------:R-:W-:Y:S01]  /*03f0*/  LEA.HI.X.SX32 R13, R29, R19.reuse, 0x1, P0 ;  /* 0x000000131d0d7211 */ /* 0x080fe200000f0eff */
[----:B------:R-:W-:Y:S01]  /*0400*/  IMAD R49, R145, 0xb, RZ ;  /* 0x0000000b91317824 */ /* 0x000fe200078e02ff */
[-C--:B------:R-:W-:Y:S01]  /*0410*/  LEA.HI.X.SX32 R33, R7, R19.reuse, 0x1, P3 ;  /* 0x0000001307217211 */ /* 0x080fe200018f0eff */
        /* <DEDUP_REMOVED lines=8> */
[C---:B------:R-:W-:Y:S01]  /*04a0*/  IMAD R65, R145.reuse, 0x13, RZ ;  /* 0x0000001391417824 */ /* 0x040fe200078e02ff */
[C---:B------:R-:W-:Y:S01]  /*04b0*/  SHF.L.U32 R27, R145.reuse, 0x1, RZ ;  /* 0x00000001911b7819 */ /* 0x040fe200000006ff */
[----:B------:R-:W-:Y:S01]  /*04c0*/  IMAD R107, R145, 0x2a, RZ ;  /* 0x0000002a916b7824 */ /* 0x000fe200078e02ff */
[-C--:B------:R-:W-:Y:S01]  /*04d0*/  IADD3 R34, P0, R37, R18.reuse, RZ ;  /* 0x0000001225227210 */ /* 0x080fe20007f1e0ff */
[----:B------:R-:W-:Y:S01]  /*04e0*/  IMAD R117, R145, 0x2e, RZ ;  /* 0x0000002e91757824 */ /* 0x000fe200078e02ff */
[----:B------:R-:W-:Y:S01]  /*04f0*/  LEA.HI.X.SX32 R37, R37, R19, 0x1, P3 ;  /* 0x0000001325257211 */ /* 0x000fe200018f0eff */
[----:B------:R-:W-:Y:S01]  /*0500*/  IMAD R113, R145, 0x2c, RZ ;  /* 0x0000002c91717824 */ /* 0x000fe200078e02ff */
[-C--:B------:R-:W-:Y:S01]  /*0510*/  IADD3 R42, P3, R47, R18.reuse, RZ ;  /* 0x000000122f2a7210 */ /* 0x080fe20007f7e0ff */
[C---:B------:R-:W-:Y:S01]  /*0520*/  IMAD R67, R145.reuse, 0x15, RZ ;  /* 0x0000001591437824 */ /* 0x040fe200078e02ff */
[C---:B------:R-:W-:Y:S01]  /*0530*/  LEA R57, R145.reuse, -R145, 0x6 ;  /* 0x8000009191397211 */ /* 0x040fe200078e30ff */
[----:B------:R-:W-:Y:S01]  /*0540*/  IMAD R73, R145, 0x17, RZ ;  /* 0x0000001791497824 */ /* 0x000fe200078e02ff */
[-C--:B------:R-:W-:Y:S01]  /*0550*/  IADD3 R10, P6, R77, R18.reuse, RZ ;  /* 0x000000124d0a7210 */ /* 0x080fe20007fde0ff */
        /* <DEDUP_REMOVED lines=9> */
[C---:B------:R-:W-:Y:S01]  /*05f0*/  LEA R39, R145.reuse, -R145, 0x3 ;  /* 0x8000009191277211 */ /* 0x040fe200078e18ff */
[----:B------:R-:W-:Y:S01]  /*0600*/  IMAD R139, R145, 0x3a, RZ ;  /* 0x0000003a918b7824 */ /* 0x000fe200078e02ff */
[-C--:B------:R-:W-:Y:S01]  /*0610*/  IADD3 R44, P0, R43, R18.reuse, RZ ;  /* 0x000000122b2c7210 */ /* 0x080fe20007f1e0ff */
[----:B------:R-:W-:Y:S01]  /*0620*/  IMAD R143, R145, 0x3e, RZ ;  /* 0x0000003e918f7824 */ /* 0x000fe200078e02ff */
[-C--:B------:R-:W-:Y:S01]  /*0630*/  LEA.HI.X.SX32 R11, R53, R19.reuse, 0x1, P6 ;  /* 0x00000013350b7211 */ /* 0x080fe200030f0eff */
[----:B------:R-:W-:Y:S01]  /*0640*/  IMAD R141, R145, 0x3c, RZ ;  /* 0x0000003c918d7824 */ /* 0x000fe200078e02ff */
[-C--:B------:R-:W-:Y:S01]  /*0650*/  LEA.HI.X.SX32 R7, R57, R19.reuse, 0x1, P4 ;  /* 0x0000001339077211 */ /* 0x080fe200020f0eff */
[C---:B------:R-:W-:Y:S01]  /*0660*/  IMAD R85, R145.reuse, 0x1d, RZ ;  /* 0x0000001d91557824 */ /* 0x040fe200078e02ff */
[C---:B------:R-:W-:Y:S01]  /*0670*/  SHF.L.U32 R31, R145.reuse, 0x2, RZ ;  /* 0x00000002911f7819 */ /* 0x040fe200000006ff */
[C---:B------:R-:W-:Y:S01]  /*0680*/  IMAD R147, R145.reuse, 0x4e, RZ ;  /* 0x0000004e91937824 */ /* 0x040fe200078e02ff */
[CC--:B------:R-:W-:Y:S01]  /*0690*/  LEA R74, P6, R145.reuse, R18.reuse, 0x2 ;  /* 0x00000012914a7211 */ /* 0x0c0fe200078c10ff */
[C---:B------:R-:W-:Y:S01]  /*06a0*/  IMAD R149, R145.reuse, 0x52, RZ ;  /* 0x0000005291957824 */ /* 0x040fe200078e02ff */
[CC--:B------:R-:W-:Y:S01]  /*06b0*/  LEA R70, P4, R145.reuse, R18.reuse, 0x3 ;  /* 0x0000001291467211 */ /* 0x0c0fe200078818ff */
[C---:B------:R-:W-:Y:S01]  /*06c0*/  IMAD R95, R145.reuse, 0x23, RZ ;  /* 0x00000023915f7824 */ /* 0x040fe200078e02ff */
[C---:B------:R-:W-:Y:S01]  /*06d0*/  LEA.HI.X.SX32 R77, R145.reuse, R19, 0x1, P5 ;  /* 0x00000013914d7211 */ /* 0x040fe200028f0eff */
[C---:B------:R-:W-:Y:S01]  /*06e0*/  IMAD R111, R145.reuse, 0x4a, RZ ;  /* 0x0000004a916f7824 */ /* 0x040fe200078e02ff */
[C---:B------:R-:W-:Y:S01]  /*06f0*/  LEA R41, R145.reuse, R145, 0x3 ;  /* 0x0000009191297211 */ /* 0x040fe200078e18ff */
        /* <DEDUP_REMOVED lines=60> */
[----:B------:R0:W2:Y:S01]  /*0ac0*/  LDG.E.U16 R3, desc[UR28][R18.64] ;  /* 0x0000001c12037981 */ /* 0x0000a2000c1e1500 */
[-C--:B------:R-:W-:Y:S01]  /*0ad0*/  IADD3 R78, P5, R133, R18.reuse, RZ ;  /* 0x00000012854e7210 */ /* 0x080fe20007fbe0ff */
[----:B------:R-:W-:Y:S01]  /*0ae0*/  IMAD R135, R145, 0x37, RZ ;  /* 0x0000003791877824 */ /* 0x000fe200078e02ff */
[----:B------:R-:W-:Y:S01]  /*0af0*/  IADD3 R72, P4, R129, R18, RZ ;  /* 0x0000001281487210 */ /* 0x000fe20007f9e0ff */
[----:B------:R-:W3:Y:S01]  /*0b00*/  LDG.E.U16 R8, desc[UR28][R8.64] ;  /* 0x0000001c08087981 */ /* 0x000ee2000c1e1500 */
[----:B------:R-:W-:-:S02]  /*0b10*/  LEA.HI.X.SX32 R69, R79, R19, 0x1, P6 ;  /* 0x000000134f457211 */ /* 0x000fc400030f0eff */
[-C--:B------:R-:W-:Y:S01]  /*0b20*/  IADD3 R80, P6, R139, R18.reuse, RZ ;  /* 0x000000128b507210 */ /* 0x080fe20007fde0ff */
[----:B------:R-:W4:Y:S01]  /*0b30*/  LDG.E.U16 R16, desc[UR28][R16.64] ;  /* 0x0000001c10107981 */ /* 0x000f22000c1e1500 */
[----:B------:R-:W-:Y:S02]  /*0b40*/  LEA.HI.X.SX32 R79, R83, R19, 0x1, P5 ;  /* 0x00000013534f7211 */ /* 0x000fe400028f0eff */
[CC--:B------:R-:W-:Y:S01]  /*0b50*/  LEA R89, R145.reuse, -R145.reuse, 0x5 ;  /* 0x8000009191597211 */ /* 0x0c0fe200078e28ff */
[----:B------:R1:W5:Y:S01]  /*0b60*/  LDG.E.U16 R130, desc[UR28][R4.64] ;  /* 0x0000001c04827981 */ /* 0x000362000c1e1500 */
[----:B------:R-:W-:Y:S02]  /*0b70*/  LEA R91, R145, R145, 0x5 ;  /* 0x00000091915b7211 */ /* 0x000fe400078e28ff */
[----:B------:R-:W-:Y:S01]  /*0b80*/  LEA.HI.X.SX32 R73, R81, R19, 0x1, P4 ;  /* 0x0000001351497211 */ /* 0x000fe200020f0eff */
[----:B------:R-:W5:Y:S01]  /*0b90*/  LDG.E.U16 R12, desc[UR28][R12.64] ;  /* 0x0000001c0c0c7981 */ /* 0x000f62000c1e1500 */
[----:B------:R-:W-:-:S02]  /*0ba0*/  IADD3 R84, P5, R143, R18, RZ ;  /* 0x000000128f547210 */ /* 0x000fc40007fbe0ff */
[-C--:B------:R-:W-:Y:S01]  /*0bb0*/  IADD3 R82, P4, R141, R18.reuse, RZ ;  /* 0x000000128d527210 */ /* 0x080fe20007f9e0ff */
[----:B------:R-:W5:Y:S01]  /*0bc0*/  LDG.E.U16 R36, desc[UR28][R36.64] ;  /* 0x0000001c24247981 */ /* 0x000f62000c1e1500 */
[-C--:B------:R-:W-:Y:S02]  /*0bd0*/  LEA.HI.X.SX32 R81, R85, R19.reuse, 0x1, P6 ;  /* 0x0000001355517211 */ /* 0x080fe400030f0eff */
[-C--:B------:R-:W-:Y:S01]  /*0be0*/  LEA.HI.X.SX32 R85, R89, R19.reuse, 0x1, P5 ;  /* 0x0000001359557211 */ /* 0x080fe200028f0eff */
[----:B------:R-:W5:Y:S01]  /*0bf0*/  LDG.E.U16 R14, desc[UR28][R14.64] ;  /* 0x0000001c0e0e7981 */ /* 0x000f62000c1e1500 */
[-C--:B------:R-:W-:Y:S02]  /*0c00*/  LEA.HI.X.SX32 R27, R91, R19.reuse, 0x1, P2 ;  /* 0x000000135b1b7211 */ /* 0x080fe400010f0eff */
[----:B------:R-:W-:Y:S01]  /*0c10*/  LEA.HI.X.SX32 R83, R87, R19, 0x1, P4 ;  /* 0x0000001357537211 */ /* 0x000fe200020f0eff */
[----:B------:R-:W5:Y:S01]  /*0c20*/  LDG.E.U16 R10, desc[UR28][R10.64] ;  /* 0x0000001c0a0a7981 */ /* 0x000f62000c1e1500 */
[----:B------:R-:W-:-:S02]  /*0c30*/  IADD3 R90, P5, R147, R18, RZ ;  /* 0x00000012935a7210 */ /* 0x000fc40007fbe0ff */
[-C--:B------:R-:W-:Y:S01]  /*0c40*/  IADD3 R110, P2, R149, R18.reuse, RZ ;  /* 0x00000012956e7210 */ /* 0x080fe20007f5e0ff */
[----:B------:R-:W5:Y:S01]  /*0c50*/  LDG.E.U16 R76, desc[UR28][R76.64] ;  /* 0x0000001c4c4c7981 */ /* 0x000f62000c1e1500 */
[-C--:B------:R-:W-:Y:S02]  /*0c60*/  LEA.HI.X.SX32 R31, R93, R19.reuse, 0x1, P1 ;  /* 0x000000135d1f7211 */ /* 0x080fe400008f0eff */
[-C--:B------:R-:W-:Y:S01]  /*0c70*/  IADD3 R86, P6, R111, R18.reuse, RZ ;  /* 0x000000126f567210 */ /* 0x080fe20007fde0ff */
[----:B------:R-:W5:Y:S01]  /*0c80*/  LDG.E.U16 R52, desc[UR28][R52.64] ;  /* 0x0000001c34347981 */ /* 0x000f62000c1e1500 */
[-C--:B------:R-:W-:Y:S02]  /*0c90*/  IADD3 R88, P4, R123, R18.reuse, RZ ;  /* 0x000000127b587210 */ /* 0x080fe40007f9e0ff */
[----:B------:R-:W-:Y:S01]  /*0ca0*/  IADD3 R102, P1, R151, R18, RZ ;  /* 0x0000001297667210 */ /* 0x000fe20007f3e0ff */
[----:B------:R-:W5:Y:S01]  /*0cb0*/  LDG.E.U16 R48, desc[UR28][R48.64] ;  /* 0x0000001c30307981 */ /* 0x000f62000c1e1500 */
[----:B------:R-:W-:-:S02]  /*0cc0*/  LEA.HI.X.SX32 R39, R95, R19, 0x1, P0 ;  /* 0x000000135f277211 */ /* 0x000fc400000f0eff */
[-C--:B------:R-:W-:Y:S01]  /*0cd0*/  IADD3 R100, P0, R153, R18.reuse, RZ ;  /* 0x0000001299647210 */ /* 0x080fe20007f1e0ff */
[----:B------:R-:W5:Y:S01]  /*0ce0*/  LDG.E.U16 R68, desc[UR28][R68.64] ;  /* 0x0000001c44447981 */ /* 0x000f62000c1e1500 */
[-C--:B------:R-:W-:Y:S02]  /*0cf0*/  LEA.HI.X.SX32 R41, R97, R19.reuse, 0x1, P3 ;  /* 0x0000001361297211 */ /* 0x080fe400018f0eff */
[-C--:B------:R-:W-:Y:S01]  /*0d00*/  LEA.HI.X.SX32 R91, R103, R19.reuse, 0x1, P5 ;  /* 0x00000013675b7211 */ /* 0x080fe200028f0eff */
[----:B------:R-:W5:Y:S01]  /*0d10*/  LDG.E.U16 R26, desc[UR28][R26.64] ;  /* 0x0000001c1a1a7981 */ /* 0x000f62000c1e1500 */
[-C--:B------:R-:W-:Y:S02]  /*0d20*/  LEA.HI.X.SX32 R111, R105, R19.reuse, 0x1, P2 ;  /* 0x00000013696f7211 */ /* 0x080fe400010f0eff */
[----:B------:R-:W-:Y:S01]  /*0d30*/  IADD3 R98, P3, R155, R18, RZ ;  /* 0x000000129b627210 */ /* 0x000fe20007f7e0ff */
[----:B------:R-:W5:Y:S01]  /*0d40*/  LDG.E.U16 R22, desc[UR28][R22.64] ;  /* 0x0000001c16167981 */ /* 0x000f62000c1e1500 */
[----:B------:R-:W-:-:S02]  /*0d50*/  LEA.HI.X.SX32 R87, R99, R19, 0x1, P6 ;  /* 0x0000001363577211 */ /* 0x000fc400030f0eff */
[-C--:B------:R-:W-:Y:S01]  /*0d60*/  LEA.HI.X.SX32 R89, R101, R19.reuse, 0x1, P4 ;  /* 0x0000001365597211 */ /* 0x080fe200020f0eff */
[----:B------:R-:W5:Y:S01]  /*0d70*/  LDG.E.U16 R110, desc[UR28][R110.64] ;  /* 0x0000001c6e6e7981 */ /* 0x000f62000c1e1500 */
[-C--:B------:R-:W-:Y:S02]  /*0d80*/  IADD3 R122, P2, R163, R18.reuse, RZ ;  /* 0x00000012a37a7210 */ /* 0x080fe40007f5e0ff */
[----:B------:R-:W-:Y:S01]  /*0d90*/  LEA.HI.X.SX32 R103, R107, R19, 0x1, P1 ;  /* 0x000000136b677211 */ /* 0x000fe200008f0eff */
[----:B------:R-:W5:Y:S01]  /*0da0*/  LDG.E.U16 R74, desc[UR28][R74.64] ;  /* 0x0000001c4a4a7981 */ /* 0x000f62000c1e1500 */
[-C--:B------:R-:W-:Y:S02]  /*0db0*/  IADD3 R94, P6, R157, R18.reuse, RZ ;  /* 0x000000129d5e7210 */ /* 0x080fe40007fde0ff */
[-C--:B------:R-:W-:Y:S01]  /*0dc0*/  IADD3 R92, P4, R159, R18.reuse, RZ ;  /* 0x000000129f5c7210 */ /* 0x080fe20007f9e0ff */
[----:B------:R-:W5:Y:S01]  /*0dd0*/  LDG.E.U16 R60, desc[UR28][R60.64] ;  /* 0x0000001c3c3c7981 */ /* 0x000f62000c1e1500 */
[----:B------:R-:W-:-:S02]  /*0de0*/  IADD3 R120, P1, R165, R18, RZ ;  /* 0x00000012a5787210 */ /* 0x000fc40007f3e0ff */
[-C--:B------:R-:W-:Y:S01]  /*0df0*/  LEA.HI.X.SX32 R101, R109, R19.reuse, 0x1, P0 ;  /* 0x000000136d657211 */ /* 0x080fe200000f0eff */
[----:B------:R-:W5:Y:S01]  /*0e00*/  LDG.E.U16 R72, desc[UR28][R72.64] ;  /* 0x0000001c48487981 */ /* 0x000f62000c1e1500 */
[-C--:B------:R-:W-:Y:S02]  /*0e10*/  IADD3 R114, P0, R167, R18.reuse, RZ ;  /* 0x00000012a7727210 */ /* 0x080fe40007f1e0ff */
[-C--:B------:R-:W-:Y:S01]  /*0e20*/  LEA.HI.X.SX32 R99, R113, R19.reuse, 0x1, P3 ;  /* 0x0000001371637211 */ /* 0x080fe200018f0eff */
[----:B------:R-:W5:Y:S01]  /*0e30*/  LDG.E.U16 R30, desc[UR28][R30.64] ;  /* 0x0000001c1e1e7981 */ /* 0x000f62000c1e1500 */
[-C--:B------:R-:W-:Y:S02]  /*0e40*/  LEA.HI.X.SX32 R123, R121, R19.reuse, 0x1, P2 ;  /* 0x00000013797b7211 */ /* 0x080fe400010f0eff */
[----:B------:R-:W-:Y:S01]  /*0e50*/  IADD3 R112, P3, R169, R18, RZ ;  /* 0x00000012a9707210 */ /* 0x000fe20007f7e0ff */
[----:B------:R-:W5:Y:S01]  /*0e60*/  LDG.E.U16 R102, desc[UR28][R102.64] ;  /* 0x0000001c66667981 */ /* 0x000f62000c1e1500 */
[----:B------:R-:W-:-:S02]  /*0e70*/  LEA.HI.X.SX32 R95, R115, R19, 0x1, P6 ;  /* 0x00000013735f7211 */ /* 0x000fc400030f0eff */
[-C--:B------:R-:W-:Y:S01]  /*0e80*/  LEA.HI.X.SX32 R93, R117, R19.reuse, 0x1, P4 ;  /* 0x00000013755d7211 */ /* 0x080fe200020f0eff */
[----:B------:R-:W-:Y:S01]  /*0e90*/  IMAD R117, R145, 0x3b, RZ ;  /* 0x0000003b91757824 */ /* 0x000fe200078e02ff */
[-C--:B------:R-:W-:Y:S01]  /*0ea0*/  IADD3 R126, P2, R177, R18.reuse, RZ ;  /* 0x00000012b17e7210 */ /* 0x080fe20007f5e0ff */
[----:B------:R-:W5:Y:S01]  /*0eb0*/  LDG.E.U16 R122, desc[UR28][R122.64] ;  /* 0x0000001c7a7a7981 */ /* 0x000f62000c1e1500 */
[-C--:B------:R-:W-:Y:S02]  /*0ec0*/  LEA.HI.X.SX32 R121, R125, R19.reuse, 0x1, P1 ;  /* 0x000000137d797211 */ /* 0x080fe400008f0eff */
[-C--:B------:R-:W-:Y:S01]  /*0ed0*/  IADD3 R108, P6, R171, R18.reuse, RZ ;  /* 0x00000012ab6c7210 */ /* 0x080fe20007fde0ff */
[----:B------:R-:W5:Y:S01]  /*0ee0*/  LDG.E.U16 R32, desc[UR28][R32.64] ;  /* 0x0000001c20207981 */ /* 0x000f62000c1e1500 */
[-C--:B------:R-:W-:Y:S02]  /*0ef0*/  IADD3 R128, P1, R179, R18.reuse, RZ ;  /* 0x00000012b3807210 */ /* 0x080fe40007f3e0ff */
[----:B------:R-:W-:Y:S01]  /*0f00*/  LEA.HI.X.SX32 R115, R127, R19, 0x1, P0 ;  /* 0x000000137f737211 */ /* 0x000fe200000f0eff */
[----:B------:R-:W5:Y:S01]  /*0f10*/  LDG.E.U16 R120, desc[UR28][R120.64] ;  /* 0x0000001c78787981 */ /* 0x000f62000c1e1500 */
[----:B------:R-:W-:-:S02]  /*0f20*/  IADD3 R96, P5, R161, R18, RZ ;  /* 0x00000012a1607210 */ /* 0x000fc40007fbe0ff */
[-C--:B------:R-:W-:Y:S01]  /*0f30*/  IADD3 R124, P0, R181, R18.reuse, RZ ;  /* 0x00000012b57c7210 */ /* 0x080fe20007f1e0ff */
[----:B------:R-:W5:Y:S01]  /*0f40*/  LDG.E.U16 R62, desc[UR28][R62.64] ;  /* 0x0000001c3e3e7981 */ /* 0x000f62000c1e1500 */
[----:B------:R-:W-:Y:S02]  /*0f50*/  IADD3 R106, P4, R173, R18, RZ ;  /* 0x00000012ad6a7210 */ /* 0x000fe40007f9e0ff */
[-C--:B------:R-:W-:Y:S01]  /*0f60*/  LEA.HI.X.SX32 R113, R129, R19.reuse, 0x1, P3 ;  /* 0x0000001381717211 */ /* 0x080fe200018f0eff */
[----:B------:R-:W5:Y:S01]  /*0f70*/  LDG.E.U16 R58, desc[UR28][R58.64] ;  /* 0x0000001c3a3a7981 */ /* 0x000f62000c1e1500 */
[-C--:B------:R-:W-:Y:S02]  /*0f80*/  LEA.HI.X.SX32 R127, R137, R19.reuse, 0x1, P2 ;  /* 0x00000013897f7211 */ /* 0x080fe400010f0eff */
[-C--:B------:R-:W-:Y:S01]  /*0f90*/  LEA.HI.X.SX32 R109, R131, R19.reuse, 0x1, P6 ;  /* 0x00000013836d7211 */ /* 0x080fe200030f0eff */
[----:B------:R-:W-:Y:S01]  /*0fa0*/  IMAD R131, R145, 0x3d, RZ ;  /* 0x0000003d91837824 */ /* 0x000fe200078e02ff */
[-C--:B------:R-:W-:Y:S01]  /*0fb0*/  LEA.HI.X.SX32 R129, R139, R19.reuse, 0x1, P1 ;  /* 0x000000138b817211 */ /* 0x080fe200008f0eff */
[----:B------:R-:W5:Y:S01]  /*0fc0*/  LDG.E.U16 R126, desc[UR28][R126.64] ;  /* 0x0000001c7e7e7981 */ /* 0x000f62000c1e1500 */
[----:B------:R-:W-:-:S02]  /*0fd0*/  LEA.HI.X.SX32 R97, R119, R19, 0x1, P5 ;  /* 0x0000001377617211 */ /* 0x000fc400028f0eff */
        /* <DEDUP_REMOVED lines=8> */
[----:B0-----:R-:W-:-:S02]  /*1060*/  IADD3 R18, P4, R187, R18, RZ ;  /* 0x00000012bb127210 */ /* 0x001fc40007f9e0ff */
[-C--:B------:R-:W-:Y:S01]  /*1070*/  LEA.HI.X.SX32 R119, R141, R19.reuse, 0x1, P3 ;  /* 0x000000138d777211 */ /* 0x080fe200018f0eff */
[----:B------:R-:W5:Y:S01]  /*1080*/  LDG.E.U16 R100, desc[UR28][R100.64] ;  /* 0x0000001c64647981 */ /* 0x000f62000c1e1500 */
[-C--:B------:R-:W-:Y:S02]  /*1090*/  LEA.HI.X.SX32 R105, R135, R19.reuse, 0x1, P5 ;  /* 0x0000001387697211 */ /* 0x080fe400028f0eff */
[-C--:B------:R-:W-:Y:S01]  /*10a0*/  LEA.HI.X.SX32 R117, R131, R19.reuse, 0x1, P6 ;  /* 0x0000001383757211 */ /* 0x080fe200030f0eff */
[----:B------:R-:W5:Y:S01]  /*10b0*/  LDG.E.U16 R114, desc[UR28][R114.64] ;  /* 0x0000001c72727981 */ /* 0x000f62000c1e1500 */
[----:B------:R-:W-:-:S03]  /*10c0*/  LEA.HI.X.SX32 R19, R143, R19, 0x1, P4 ;  /* 0x000000138f137211 */ /* 0x000fc600020f0eff */
[----:B------:R-:W5:Y:S04]  /*10d0*/  LDG.E.U16 R124, desc[UR28][R124.64] ;  /* 0x0000001c7c7c7981 */ /* 0x000f68000c1e1500 */
        /* <DEDUP_REMOVED lines=24> */
[----:B------:R0:W5:Y:S04]  /*1260*/  LDG.E.U16 R6, desc[UR28][R6.64] ;  /* 0x0000001c06067981 */ /* 0x000168000c1e1500 */
[----:B------:R-:W5:Y:S04]  /*1270*/  LDG.E.U16 R44, desc[UR28][R44.64] ;  /* 0x0000001c2c2c7981 */ /* 0x000f68000c1e1500 */
[----:B------:R-:W5:Y:S04]  /*1280*/  LDG.E.U16 R50, desc[UR28][R50.64] ;  /* 0x0000001c32327981 */ /* 0x000f68000c1e1500 */
[----:B------:R-:W5:Y:S04]  /*1290*/  LDG.E.U16 R66, desc[UR28][R66.64] ;  /* 0x0000001c42427981 */ /* 0x000f68000c1e1500 */
[----:B------:R-:W5:Y:S04]  /*12a0*/  LDG.E.U16 R84, desc[UR28][R84.64] ;  /* 0x0000001c54547981 */ /* 0x000f68000c1e1500 */
[----:B------:R-:W5:Y:S04]  /*12b0*/  LDG.E.U16 R90, desc[UR28][R90.64] ;  /* 0x0000001c5a5a7981 */ /* 0x000f68000c1e1500 */
[----:B------:R-:W5:Y:S04]  /*12c0*/  LDG.E.U16 R96, desc[UR28][R96.64] ;  /* 0x0000001c60607981 */ /* 0x000f68000c1e1500 */
[----:B------:R-:W5:Y:S01]  /*12d0*/  LDG.E.U16 R104, desc[UR28][R104.64] ;  /* 0x0000001c68687981 */ /* 0x000f62000c1e1500 */
[----:B------:R-:W0:Y:S01]  /*12e0*/  S2UR UR4, SR_CgaCtaId ;  /* 0x00000000000479c3 */ /* 0x000e220000008800 */
[C---:B-1----:R-:W-:Y:S01]  /*12f0*/  LOP3.LUT R4, R2.reuse, 0x3f, RZ, 0xc0, !PT ;  /* 0x0000003f02047812 */ /* 0x042fe200078ec0ff */
[----:B------:R-:W-:Y:S01]  /*1300*/  UMOV UR24, 0x400 ;  /* 0x0000040000187882 */ /* 0x000fe20000000000 */
[----:B------:R-:W-:-:S02]  /*1310*/  LOP3.LUT R5, R2, 0x40, RZ, 0xc0, !PT ;  /* 0x0000004002057812 */ /* 0x000fc400078ec0ff */
[----:B------:R-:W-:-:S04]  /*1320*/  SHF.L.U32 R132, R4, 0x1, RZ ;  /* 0x0000000104847819 */ /* 0x000fc800000006ff */
[----:B------:R-:W-:-:S04]  /*1330*/  LEA R5, R5, R132, 0x7 ;  /* 0x0000008405057211 */ /* 0x000fc800078e38ff */
[C---:B0-----:R-:W-:Y:S02]  /*1340*/  LOP3.LUT R7, R5.reuse, 0x10, RZ, 0x3c, !PT ;  /* 0x0000001005077812 */ /* 0x041fe400078e3cff */
[----:B------:R-:W-:Y:S01]  /*1350*/  LOP3.LUT R9, R5, 0x20, RZ, 0x3c, !PT ;  /* 0x0000002005097812 */ /* 0x000fe200078e3cff */
[----:B------:R-:W-:-:S09]  /*1360*/  ULEA UR24, UR4, UR24, 0x18 ;  /* 0x0000001804187291 */ /* 0x000fd2000f8ec03f */
[----:B--2---:R0:W-:Y:S04]  /*1370*/  STS.U16 [R5+UR24], R3 ;  /* 0x0000000305007988 */ /* 0x0041e80008000418 */
[----:B---3--:R1:W-:Y:S04]  /*1380*/  STS.U16 [R5+UR24+0x800], R8 ;  /* 0x0008000805007988 */ /* 0x0083e80008000418 */
[----:B----4-:R-:W-:Y:S01]  /*1390*/  STS.U16 [R5+UR24+0x400], R16 ;  /* 0x0004001005007988 */ /* 0x010fe20008000418 */
[----:B0-----:R-:W-:-:S03]  /*13a0*/  LOP3.LUT R3, R5, 0x30, RZ, 0x3c, !PT ;  /* 0x0000003005037812 */ /* 0x001fc600078e3cff */
[----:B-----5:R-:W-:Y:S01]  /*13b0*/  STS.U16 [R5+UR24+0x1000], R130 ;  /* 0x0010008205007988 */ /* 0x020fe20008000418 */
[----:B-1----:R-:W0:Y:S03]  /*13c0*/  LDC R8, c[0x0][0x280] ;  /* 0x0000a000ff087b82 */ /* 0x002e260000000800 */
[----:B------:R-:W-:Y:S04]  /*13d0*/  STS.U16 [R5+UR24+0x1400], R12 ;  /* 0x0014000c05007988 */ /* 0x000fe80008000418 */
        /* <DEDUP_REMOVED lines=8> */
[----:B------:R-:W-:Y:S01]  /*1460*/  STS.U16 [R7+UR24+0x1480], R110 ;  /* 0x0014806e07007988 */ /* 0x000fe20008000418 */
[----:B0-----:R-:W-:-:S03]  /*1470*/  ISETP.GE.AND P0, PT, R8, 0x1, PT ;  /* 0x000000010800780c */ /* 0x001fc60003f06270 */
[----:B------:R-:W-:Y:S04]  /*1480*/  STS.U16 [R7+UR24+0x1880], R122 ;  /* 0x0018807a07007988 */ /* 0x000fe80008000418 */
[----:B------:R0:W-:Y:S04]  /*1490*/  STS.U16 [R7+UR24+0x1c80], R126 ;  /* 0x001c807e07007988 */ /* 0x0001e80008000418 */
[----:B------:R-:W-:Y:S04]  /*14a0*/  STS.U16 [R9+UR24+0x100], R74 ;  /* 0x0001004a09007988 */ /* 0x000fe80008000418 */
[----:B------:R-:W-:Y:S01]  /*14b0*/  STS.U16 [R9+UR24+0x500], R22 ;  /* 0x0005001609007988 */ /* 0x000fe20008000418 */
[----:B0-----:R-:W-:-:S03]  /*14c0*/  LOP3.LUT R7, R5, 0x40, RZ, 0x3c, !PT ;  /* 0x0000004005077812 */ /* 0x001fc600078e3cff */
[----:B------:R-:W-:Y:S04]  /*14d0*/  STS.U16 [R9+UR24+0x900], R60 ;  /* 0x0009003c09007988 */ /* 0x000fe80008000418 */
[----:B------:R-:W-:Y:S04]  /*14e0*/  STS.U16 [R9+UR24+0xd00], R72 ;  /* 0x000d004809007988 */ /* 0x000fe80008000418 */
[----:B------:R-:W-:Y:S04]  /*14f0*/  STS.U16 [R9+UR24+0x1100], R30 ;  /* 0x0011001e09007988 */ /* 0x000fe80008000418 */
[----:B------:R-:W-:Y:S04]  /*1500*/  STS.U16 [R9+UR24+0x1500], R102 ;  /* 0x0015006609007988 */ /* 0x000fe80008000418 */
        /* <DEDUP_REMOVED lines=11> */
[----:B------:R-:W-:Y:S01]  /*15c0*/  STS.U16 [R7+UR24+0x200], R70 ;  /* 0x0002004607007988 */ /* 0x000fe20008000418 */
[----:B0-----:R-:W-:-:S02]  /*15d0*/  LOP3.LUT R3, R5, 0x60, RZ, 0x3c, !PT ;  /* 0x0000006005037812 */ /* 0x001fc400078e3cff */
[----:B------:R-:W-:Y:S01]  /*15e0*/  LOP3.LUT R5, R5, 0x70, RZ, 0x3c, !PT ;  /* 0x0000007005057812 */ /* 0x000fe200078e3cff */
        /* <DEDUP_REMOVED lines=22> */
[----:B------:R0:W-:Y:S04]  /*1750*/  STS.U16 [R3+UR24+0x1f00], R18 ;  /* 0x001f001203007988 */ /* 0x0001e80008000418 */
[----:B------:R1:W-:Y:S04]  /*1760*/  STS.U16 [R5+UR24+0x1f80], R6 ;  /* 0x001f800605007988 */ /* 0x0003e80008000418 */
[----:B------:R-:W-:Y:S01]  /*1770*/  STS.U16 [R5+UR24+0x380], R44 ;  /* 0x0003802c05007988 */ /* 0x000fe20008000418 */
[----:B0-----:R-:W-:-:S03]  /*1780*/  MOV R3, 0x3f800000 ;  /* 0x3f80000000037802 */ /* 0x001fc60000000f00 */
[----:B------:R-:W-:Y:S01]  /*1790*/  STS.U16 [R5+UR24+0x780], R50 ;  /* 0x0007803205007988 */ /* 0x000fe20008000418 */
[----:B-1----:R-:W-:-:S03]  /*17a0*/  MOV R6, 0x3f800000 ;  /* 0x3f80000000067802 */ /* 0x002fc60000000f00 */
[----:B------:R-:W-:Y:S04]  /*17b0*/  STS.U16 [R5+UR24+0xb80], R66 ;  /* 0x000b804205007988 */ /* 0x000fe80008000418 */
[----:B------:R-:W-:Y:S04]  /*17c0*/  STS.U16 [R5+UR24+0xf80], R84 ;  /* 0x000f805405007988 */ /* 0x000fe80008000418 */
[----:B------:R-:W-:Y:S04]  /*17d0*/  STS.U16 [R5+UR24+0x1380], R90 ;  /* 0x0013805a05007988 */ /* 0x000fe80008000418 */
[----:B------:R-:W-:Y:S04]  /*17e0*/  STS.U16 [R5+UR24+0x1780], R96 ;  /* 0x0017806005007988 */ /* 0x000fe80008000418 */
[----:B------:R0:W-:Y:S04]  /*17f0*/  STS.U16 [R5+UR24+0x1b80], R104 ;  /* 0x001b806805007988 */ /* 0x0001e80008000418 */
[----:B------:R1:W-:Y:S01]  /*1800*/  STL [R1+0x70], R3 ;  /* 0x0000700301007387 */ /* 0x0003e20000100800 */
[----:B0-----:R-:W-:-:S03]  /*1810*/  MOV R5, 0x3f800000 ;  /* 0x3f80000000057802 */ /* 0x001fc60000000f00 */
[----:B------:R1:W-:Y:S04]  /*1820*/  STL [R1+0x60], R6 ;  /* 0x0000600601007387 */ /* 0x0003e80000100800 */
[----:B------:R1:W-:Y:S04]  /*1830*/  STL [R1+0x5c], R5 ;  /* 0x00005c0501007387 */ /* 0x0003e80000100800 */
[----:B------:R1:W-:Y:S01]  /*1840*/  STL [R1+0x58], R3 ;  /* 0x0000580301007387 */ /* 0x0003e20000100800 */
[----:B------:R-:W-:Y:S02]  /*1850*/  MOV R7, 0xff800000 ;  /* 0xff80000000077802 */ /* 0x000fe40000000f00 */
[----:B------:R-:W-:-:S02]  /*1860*/  CS2R R184, SRZ ;  /* 0x0000000000b87805 */ /* 0x000fc4000001ff00 */
[----:B------:R-:W-:Y:S02]  /*1870*/  MOV R9, 0xff800000 ;  /* 0xff80000000097802 */ /* 0x000fe40000000f00 */
[----:B------:R-:W-:Y:S02]  /*1880*/  CS2R R186, SRZ ;  /* 0x0000000000ba7805 */ /* 0x000fe4000001ff00 */
[----:B------:R-:W-:Y:S02]  /*1890*/  MOV R10, 0xff800000 ;  /* 0xff800000000a7802 */ /* 0x000fe40000000f00 */
[----:B------:R-:W-:Y:S02]  /*18a0*/  CS2R R188, SRZ ;  /* 0x0000000000bc7805 */ /* 0x000fe4000001ff00 */
[----:B------:R-:W-:Y:S02]  /*18b0*/  MOV R8, 0xff800000 ;  /* 0xff80000000087802 */ /* 0x000fe40000000f00 */
[----:B------:R-:W-:-:S02]  /*18c0*/  CS2R R190, SRZ ;  /* 0x0000000000be7805 */ /* 0x000fc4000001ff00 */
[----:B------:R-:W-:Y:S02]  /*18d0*/  CS2R R192, SRZ ;  /* 0x0000000000c07805 */ /* 0x000fe4000001ff00 */
[----:B------:R-:W-:Y:S02]  /*18e0*/  CS2R R194, SRZ ;  /* 0x0000000000c27805 */ /* 0x000fe4000001ff00 */
[----:B------:R-:W-:Y:S02]  /*18f0*/  CS2R R196, SRZ ;  /* 0x0000000000c47805 */ /* 0x000fe4000001ff00 */
[----:B------:R-:W-:Y:S02]  /*1900*/  CS2R R198, SRZ ;  /* 0x0000000000c67805 */ /* 0x000fe4000001ff00 */
[----:B------:R-:W-:Y:S02]  /*1910*/  CS2R R200, SRZ ;  /* 0x0000000000c87805 */ /* 0x000fe4000001ff00 */
        /* <DEDUP_REMOVED lines=22> */
[----:B------:R-:W-:Y:S01]  /*1a80*/  CS2R R182, SRZ ;  /* 0x0000000000b67805 */ /* 0x000fe2000001ff00 */
[----:B-1----:R-:W-:Y:S06]  /*1a90*/  @!P0 BRA `(.L_x_0) ;  /* 0x00000090004c8947 */ /* 0x002fec0003800000 */
[----:B------:R-:W0:Y:S01]  /*1aa0*/  LDC.64 R126, c[0x0][0x250] ;  /* 0x00009400ff7e7b82 */ /* 0x000e220000000a00 */
[----:B------:R-:W-:Y:S01]  /*1ab0*/  SHF.R.U32.HI R2, RZ, 0x6, R2 ;  /* 0x00000006ff027819 */ /* 0x000fe20000011602 */
[----:B------:R-:W-:Y:S01]  /*1ac0*/  ULDC.64 UR4, c[0x0][0x260] ;  /* 0x0000980000047ab9 */ /* 0x000fe20000000a00 */
[----:B------:R-:W-:Y:S01]  /*1ad0*/  ULDC UR6, c[0x0][0x258] ;  /* 0x0000960000067ab9 */ /* 0x000fe20000000800 */
[----:B------:R-:W-:Y:S01]  /*1ae0*/  IMAD R7, R0, UR5, RZ ;  /* 0x0000000500077c24 */ /* 0x000fe2000f8e02ff */
[----:B------:R-:W-:Y:S01]  /*1af0*/  SGXT.U32 R2, R2, 0x1 ;  /* 0x000000010202781a */ /* 0x000fe20000000000 */
[----:B------:R-:W-:Y:S01]  /*1b00*/  IMAD R4, R4, UR6, RZ ;  /* 0x0000000604047c24 */ /* 0x000fe2000f8e02ff */
[----:B------:R-:W-:Y:S01]  /*1b10*/  ULDC.64 UR8, c[0x0][0x218] ;  /* 0x0000860000087ab9 */ /* 0x000fe20000000a00 */
[----:B------:R-:W1:Y:S01]  /*1b20*/  LDC.64 R220, c[0x0][0x220] ;  /* 0x00008800ffdc7b82 */ /* 0x000e620000000a00 */
[----:B------:R-:W-:Y:S01]  /*1b30*/  UIMAD UR4, UR7, UR4, URZ ;  /* 0x00000004070472a4 */ /* 0x000fe2000f8e023f */
[C---:B------:R-:W-:Y:S01]  /*1b40*/  IMAD.HI R5, R4.reuse, 0x2, RZ ;  /* 0x0000000204057827 */ /* 0x040fe200078e02ff */
[----:B------:R-:W-:Y:S01]  /*1b50*/  SHF.L.U32 R3, R4, 0x1, RZ ;  /* 0x0000000104037819 */ /* 0x000fe200000006ff */
[----:B------:R-:W-:Y:S01]  /*1b60*/  USHF.R.U32.HI UR12, URZ, 0x4, UR24 ;  /* 0x000000043f0c7899 */ /* 0x000fe20008011618 */
[C---:B------:R-:W-:Y:S01]  /*1b70*/  SHF.L.U32 R9, R7.reuse, 0x1, RZ ;  /* 0x0000000107097819 */ /* 0x040fe200000006ff */
[----:B------:R-:W-:Y:S01]  /*1b80*/  USHF.L.U32 UR5, UR4, 0x1, URZ ;  /* 0x0000000104057899 */ /* 0x000fe2000800063f */
[----:B------:R-:W-:Y:S01]  /*1b90*/  IMAD.HI R128, R7, 0x2, RZ ;  /* 0x0000000207807827 */ /* 0x000fe200078e02ff */
[----:B------:R-:W-:Y:S01]  /*1ba0*/  USGXT.U32 UR12, UR12, 0xe ;  /* 0x0000000e0c0c789a */ /* 0x000fe20008000000 */
[----:B------:R-:W-:Y:S01]  /*1bb0*/  CS2R R184, SRZ ;  /* 0x0000000000b87805 */ /* 0x000fe2000001ff00 */
[----:B------:R-:W-:Y:S01]  /*1bc0*/  UMOV UR6, URZ ;  /* 0x0000003f00067c82 */ /* 0x000fe20008000000 */
[----:B------:R-:W-:-:S02]  /*1bd0*/  CS2R R186, SRZ ;  /* 0x0000000000ba7805 */ /* 0x000fc4000001ff00 */
[----:B------:R-:W-:Y:S02]  /*1be0*/  CS2R R188, SRZ ;  /* 0x0000000000bc7805 */ /* 0x000fe4000001ff00 */
[----:B------:R-:W-:Y:S02]  /*1bf0*/  CS2R R190, SRZ ;  /* 0x0000000000be7805 */ /* 0x000fe4000001ff00 */
[----:B------:R-:W-:Y:S02]  /*1c00*/  CS2R R192, SRZ ;  /* 0x0000000000c07805 */ /* 0x000fe4000001ff00 */
[----:B------:R-:W-:Y:S01]  /*1c10*/  CS2R R194, SRZ ;  /* 0x0000000000c27805 */ /* 0x000fe2000001ff00 */
[----:B0-----:R-:W-:Y:S01]  /*1c20*/  IMAD R6, R2, R127, RZ ;  /* 0x0000007f02067224 */ /* 0x001fe200078e02ff */
[----:B------:R-:W-:Y:S01]  /*1c30*/  CS2R R196, SRZ ;  /* 0x0000000000c47805 */ /* 0x000fe2000001ff00 */
[----:B------:R-:W-:Y:S01]  /*1c40*/  IMAD R0, R126, UR7, RZ ;  /* 0x000000077e007c24 */ /* 0x000fe2000f8e02ff */
[----:B------:R-:W-:-:S02]  /*1c50*/  CS2R R198, SRZ ;  /* 0x0000000000c67805 */ /* 0x000fc4000001ff00 */
[----:B------:R-:W-:Y:S02]  /*1c60*/  CS2R R200, SRZ ;  /* 0x0000000000c87805 */ /* 0x000fe4000001ff00 */
[C---:B------:R-:W-:Y:S02]  /*1c70*/  LEA R8, R127.reuse, R6, 0x1 ;  /* 0x000000067f087211 */ /* 0x040fe400078e08ff */
[----:B------:R-:W-:Y:S02]  /*1c80*/  CS2R R202, SRZ ;  /* 0x0000000000ca7805 */ /* 0x000fe4000001ff00 */
[C---:B------:R-:W-:Y:S01]  /*1c90*/  SHF.L.U32 R2, R0.reuse, 0x1, RZ ;  /* 0x0000000100027819 */ /* 0x040fe200000006ff */
[----:B------:R-:W-:Y:S01]  /*1ca0*/  IMAD.HI R0, R0, 0x2, RZ ;  /* 0x0000000200007827 */ /* 0x000fe200078e02ff */
[----:B------:R-:W-:Y:S02]  /*1cb0*/  LEA R10, R127, R8, 0x1 ;  /* 0x000000087f0a7211 */ /* 0x000fe400078e08ff */
[----:B------:R-:W-:-:S02]  /*1cc0*/  CS2R R204, SRZ ;  /* 0x0000000000cc7805 */ /* 0x000fc4000001ff00 */
[----:B------:R-:W-:Y:S01]  /*1cd0*/  IADD3 R3, P2, P3, R3, UR8, R2 ;  /* 0x0000000803037c10 */ /* 0x000fe2000fb5e002 */
[----:B------:R-:W-:Y:S01]  /*1ce0*/  UIADD3 UR8, UR24, 0x4000, URZ ;  /* 0x0000400018087890 */ /* 0x000fe2000fffe03f */
[----:B------:R-:W-:Y:S02]  /*1cf0*/  LEA R12, R127, R10, 0x1 ;  /* 0x0000000a7f0c7211 */ /* 0x000fe400078e08ff */
[----:B------:R-:W-:Y:S02]  /*1d00*/  CS2R R206, SRZ ;  /* 0x0000000000ce7805 */ /* 0x000fe4000001ff00 */
[----:B------:R-:W-:Y:S01]  /*1d10*/  IADD3.X R5, R5, UR9, R0, P2, P3 ;  /* 0x0000000905057c10 */ /* 0x000fe200097e6400 */
[----:B------:R-:W-:Y:S01]  /*1d20*/  USHF.R.U32.HI UR8, URZ, 0x4, UR8 ;  /* 0x000000043f087899 */ /* 0x000fe20008011608 */
[----:B------:R-:W-:Y:S02]  /*1d30*/  LEA R14, R127, R12, 0x1 ;  /* 0x0000000c7f0e7211 */ /* 0x000fe400078e08ff */
[----:B------:R-:W-:-:S02]  /*1d40*/  CS2R R208, SRZ ;  /* 0x0000000000d07805 */ /* 0x000fc4000001ff00 */
[-C--:B------:R-:W-:Y:S01]  /*1d50*/  LEA R224, P2, R6, R3.reuse, 0x1 ;  /* 0x0000000306e07211 */ /* 0x080fe200078408ff */
[----:B------:R-:W-:Y:S01]  /*1d60*/  USGXT.U32 UR14, UR8, 0xe ;  /* 0x0000000e080e789a */ /* 0x000fe20008000000 */
[C---:B------:R-:W-:Y:S01]  /*1d70*/  LEA R16, R127.reuse, R14, 0x1 ;  /* 0x0000000e7f107211 */ /* 0x040fe200078e08ff */
[----:B------:R-:W-:Y:S01]  /*1d80*/  UIADD3 UR8, UP0, UR12, 0x80, URZ ;  /* 0x000000800c087890 */ /* 0x000fe2000ff1e03f */
[----:B------:R-:W-:Y:S01]  /*1d90*/  LEA R216, P5, R12, R3, 0x1 ;  /* 0x000000030cd87211 */ /* 0x000fe200078a08ff */
[----:B------:R-:W-:Y:S01]  /*1da0*/  UIADD3 UR10, UP1, UR14, 0x2, URZ ;  /* 0x000000020e0a7890 */ /* 0x000fe2000ff3e03f */
[C---:B------:R-:W-:Y:S02]  /*1db0*/  LEA R18, R127.reuse, R16, 0x1 ;  /* 0x000000107f127211 */ /* 0x040fe400078e08ff */
[----:B------:R-:W-:Y:S02]  /*1dc0*/  CS2R R210, SRZ ;  /* 0x0000000000d27805 */ /* 0x000fe4000001ff00 */
[----:B------:R-:W-:Y:S01]  /*1dd0*/  LEA.HI.X.SX32 R225, R6, R5, 0x1, P2 ;  /* 0x0000000506e17211 */ /* 0x000fe200010f0eff */
[----:B------:R-:W-:Y:S01]  /*1de0*/  UIADD3.X UR11, UR6, 0x40000040, URZ, UP1, !UPT ;  /* 0x40000040060b7890 */ /* 0x000fe20008ffe43f */
[----:B------:R-:W-:-:S02]  /*1df0*/  LEA R20, R127, R18, 0x1 ;  /* 0x000000127f147211 */ /* 0x000fc400078e08ff */
[----:B------:R-:W-:Y:S02]  /*1e00*/  CS2R R212, SRZ ;  /* 0x0000000000d47805 */ /* 0x000fe4000001ff00 */
[----:B------:R-:W-:Y:S01]  /*1e10*/  LEA.HI.X.SX32 R217, R12, R5, 0x1, P5 ;  /* 0x000000050cd97211 */ /* 0x000fe200028f0eff */
[----:B------:R-:W-:Y:S01]  /*1e20*/  STL.64 [R1+0x4b0], R224 ;  /* 0x0004b0e001007387 */ /* 0x000fe20000100a00 */
[C---:B------:R-:W-:Y:S02]  /*1e30*/  LEA R22, R127.reuse, R20, 0x1 ;  /* 0x000000147f167211 */ /* 0x040fe400078e08ff */
[----:B------:R-:W-:Y:S02]  /*1e40*/  CS2R R214, SRZ ;  /* 0x0000000000d67805 */ /* 0x000fe4000001ff00 */
[----:B------:R-:W-:Y:S01]  /*1e50*/  LEA R222, P3, R8, R3, 0x1 ;  /* 0x0000000308de7211 */ /* 0x000fe200078608ff */
[----:B------:R0:W-:Y:S01]  /*1e60*/  STL.64 [R1+0x498], R216 ;  /* 0x000498d801007387 */ /* 0x0001e20000100a00 */
[----:B------:R-:W-:-:S02]  /*1e70*/  LEA R24, R127, R22, 0x1 ;  /* 0x000000167f187211 */ /* 0x000fc400078e08ff */
[----:B------:R-:W-:Y:S02]  /*1e80*/  CS2R R152, SRZ ;  /* 0x0000000000987805 */ /* 0x000fe4000001ff00 */
[----:B------:R-:W-:Y:S02]  /*1e90*/  LEA R218, P4, R10, R3, 0x1 ;  /* 0x000000030ada7211 */ /* 0x000fe400078808ff */
[----:B------:R-:W-:Y:S02]  /*1ea0*/  CS2R R154, SRZ ;  /* 0x00000000009a7805 */ /* 0x000fe4000001ff00 */
[----:B------:R-:W-:Y:S02]  /*1eb0*/  LEA R26, R127, R24, 0x1 ;  /* 0x000000187f1a7211 */ /* 0x000fe400078e08ff */
[----:B------:R-:W-:Y:S02]  /*1ec0*/  CS2R R156, SRZ ;  /* 0x00000000009c7805 */ /* 0x000fe4000001ff00 */
[----:B------:R-:W-:-:S02]  /*1ed0*/  LEA.HI.X.SX32 R223, R8, R5, 0x1, P3 ;  /* 0x0000000508df7211 */ /* 0x000fc400018f0eff */
[----:B------:R-:W-:Y:S02]  /*1ee0*/  CS2R R158, SRZ ;  /* 0x00000000009e7805 */ /* 0x000fe4000001ff00 */
[C---:B------:R-:W-:Y:S02]  /*1ef0*/  LEA R28, R127.reuse, R26, 0x1 ;  /* 0x0000001a7f1c7211 */ /* 0x040fe400078e08ff */
[----:B------:R-:W-:Y:S02]  /*1f00*/  CS2R R160, SRZ ;  /* 0x0000000000a07805 */ /* 0x000fe4000001ff00 */
[----:B------:R-:W-:Y:S01]  /*1f10*/  LEA.HI.X.SX32 R219, R10, R5, 0x1, P4 ;  /* 0x000000050adb7211 */ /* 0x000fe200020f0eff */
[----:B------:R-:W-:Y:S01]  /*1f20*/  STL.64 [R1+0x4a8], R222 ;  /* 0x0004a8de01007387 */ /* 0x000fe20000100a00 */
[----:B------:R-:W-:Y:S02]  /*1f30*/  LEA R30, R127, R28, 0x1 ;  /* 0x0000001c7f1e7211 */ /* 0x000fe400078e08ff */
[----:B------:R-:W-:-:S02]  /*1f40*/  CS2R R162, SRZ ;  /* 0x0000000000a27805 */ /* 0x000fc4000001ff00 */
[-C--:B0-----:R-:W-:Y:S01]  /*1f50*/  LEA R216, P2, R14, R3.reuse, 0x1 ;  /* 0x000000030ed87211 */ /* 0x081fe200078408ff */
[----:B------:R-:W-:Y:S01]  /*1f60*/  STL.64 [R1+0x4a0], R218 ;  /* 0x0004a0da01007387 */ /* 0x000fe20000100a00 */
[C---:B------:R-:W-:Y:S02]  /*1f70*/  LEA R32, R127.reuse, R30, 0x1 ;  /* 0x0000001e7f207211 */ /* 0x040fe400078e08ff */
[----:B------:R-:W-:Y:S02]  /*1f80*/  CS2R R164, SRZ ;  /* 0x0000000000a47805 */ /* 0x000fe4000001ff00 */
[----:B------:R-:W-:Y:S02]  /*1f90*/  LEA R10, P3, R16, R3, 0x1 ;  /* 0x00000003100a7211 */ /* 0x000fe400078608ff */
[----:B------:R-:W-:Y:S02]  /*1fa0*/  CS2R R166, SRZ ;  /* 0x0000000000a67805 */ /* 0x000fe4000001ff00 */
[----:B------:R-:W-:-:S02]  /*1fb0*/  LEA R34, R127, R32, 0x1 ;  /* 0x000000207f227211 */ /* 0x000fc400078e08ff */
[----:B------:R-:W-:Y:S02]  /*1fc0*/  CS2R R168, SRZ ;  /* 0x0000000000a87805 */ /* 0x000fe4000001ff00 */
[-C--:B------:R-:W-:Y:S02]  /*1fd0*/  LEA R8, P4, R18, R3.reuse, 0x1 ;  /* 0x0000000312087211 */ /* 0x080fe400078808ff */
[----:B------:R-:W-:Y:S02]  /*1fe0*/  CS2R R170, SRZ ;  /* 0x0000000000aa7805 */ /* 0x000fe4000001ff00 */
[----:B------:R-:W-:Y:S02]  /*1ff0*/  LEA R36, R127, R34, 0x1 ;  /* 0x000000227f247211 */ /* 0x000fe400078e08ff */
[----:B------:R-:W-:Y:S02]  /*2000*/  CS2R R172, SRZ ;  /* 0x0000000000ac7805 */ /* 0x000fe4000001ff00 */
[----:B------:R-:W-:-:S02]  /*2010*/  LEA R6, P5, R20, R3, 0x1 ;  /* 0x0000000314067211 */ /* 0x000fc400078a08ff */
[----:B------:R-:W-:Y:S02]  /*2020*/  CS2R R174, SRZ ;  /* 0x0000000000ae7805 */ /* 0x000fe4000001ff00 */
[C---:B------:R-:W-:Y:S02]  /*2030*/  LEA R38, R127.reuse, R36, 0x1 ;  /* 0x000000247f267211 */ /* 0x040fe400078e08ff */
[----:B------:R-:W-:Y:S02]  /*2040*/  CS2R R176, SRZ ;  /* 0x0000000000b07805 */ /* 0x000fe4000001ff00 */
[----:B------:R-:W-:Y:S02]  /*2050*/  LEA.HI.X.SX32 R217, R14, R5, 0x1, P2 ;  /* 0x000000050ed97211 */ /* 0x000fe400010f0eff */
[----:B------:R-:W-:Y:S02]  /*2060*/  CS2R R178, SRZ ;  /* 0x0000000000b27805 */ /* 0x000fe4000001ff00 */
[----:B------:R-:W-:-:S02]  /*2070*/  LEA R40, R127, R38, 0x1 ;  /* 0x000000267f287211 */ /* 0x000fc400078e08ff */
[----:B------:R-:W-:Y:S02]  /*2080*/  CS2R R180, SRZ ;  /* 0x0000000000b47805 */ /* 0x000fe4000001ff00 */
[----:B-1----:R-:W-:Y:S01]  /*2090*/  IADD3 R220, P0, P1, R9, UR5, R220 ;  /* 0x0000000509dc7c10 */ /* 0x002fe2000f91e0dc */
[----:B------:R-:W-:Y:S01]  /*20a0*/  STL.64 [R1+0x490], R216 ;  /* 0x000490d801007387 */ /* 0x000fe20000100a00 */
[C---:B------:R-:W-:Y:S01]  /*20b0*/  LEA R42, R127.reuse, R40, 0x1 ;  /* 0x000000287f2a7211 */ /* 0x040fe200078e08ff */
[----:B------:R-:W-:Y:S01]  /*20c0*/  UIMAD.WIDE UR4, UR4, 0x2, URZ ;  /* 0x00000002040478a5 */ /* 0x000fe2000f8e023f */
[-C--:B------:R-:W-:Y:S02]  /*20d0*/  LEA.HI.X.SX32 R11, R16, R5.reuse, 0x1, P3 ;  /* 0x00000005100b7211 */ /* 0x080fe400018f0eff */
[----:B------:R-:W-:Y:S02]  /*20e0*/  CS2R R182, SRZ ;  /* 0x0000000000b67805 */ /* 0x000fe4000001ff00 */
[C---:B------:R-:W-:Y:S01]  /*20f0*/  LEA R44, R127.reuse, R42, 0x1 ;  /* 0x0000002a7f2c7211 */ /* 0x040fe200078e08ff */
[----:B------:R-:W-:Y:S01]  /*2100*/  UIADD3.64 UR18, UR10, 0x2, URZ ;  /* 0x000000020a127897 */ /* 0x000fe2000fffe03f */
[-C--:B------:R-:W-:Y:S01]  /*2110*/  LEA.HI.X.SX32 R9, R18, R5.reuse, 0x1, P4 ;  /* 0x0000000512097211 */ /* 0x080fe200020f0eff */
[----:B------:R0:W-:Y:S01]  /*2120*/  STL.64 [R1+0x488], R10 ;  /* 0x0004880a01007387 */ /* 0x0001e20000100a00 */
[C---:B------:R-:W-:Y:S01]  /*2130*/  LEA R46, R127.reuse, R44, 0x1 ;  /* 0x0000002c7f2e7211 */ /* 0x040fe200078e08ff */
[----:B------:R-:W-:Y:S01]  /*2140*/  UMOV UR4, URZ ;  /* 0x0000003f00047c82 */ /* 0x000fe20008000000 */
[----:B------:R-:W-:Y:S01]  /*2150*/  LEA.HI.X.SX32 R7, R20, R5, 0x1, P5 ;  /* 0x0000000514077211 */ /* 0x000fe200028f0eff */
[----:B------:R1:W-:Y:S01]  /*2160*/  STL.64 [R1+0x480], R8 ;  /* 0x0004800801007387 */ /* 0x0003e20000100a00 */
[C---:B------:R-:W-:Y:S01]  /*2170*/  LEA R48, R127.reuse, R46, 0x1 ;  /* 0x0000002e7f307211 */ /* 0x040fe200078e08ff */
[----:B------:R-:W-:Y:S01]  /*2180*/  UIADD3.64 UR22, UR10, 0x4, URZ ;  /* 0x000000040a167897 */ /* 0x000fe2000fffe03f */
[C---:B------:R-:W-:Y:S01]  /*2190*/  LEA R12, P2, R22.reuse, R3, 0x1 ;  /* 0x00000003160c7211 */ /* 0x040fe200078408ff */
[----:B------:R2:W-:Y:S01]  /*21a0*/  STL.64 [R1+0x478], R6 ;  /* 0x0004780601007387 */ /* 0x0005e20000100a00 */
[C---:B------:R-:W-:Y:S01]  /*21b0*/  LEA R50, R127.reuse, R48, 0x1 ;  /* 0x000000307f327211 */ /* 0x040fe200078e08ff */
[----:B------:R-:W-:Y:S01]  /*21c0*/  UIADD3.64 UR26, UR10, 0x1fe, URZ ;  /* 0x000001fe0a1a7897 */ /* 0x000fe2000fffe03f */
[----:B------:R-:W-:Y:S01]  /*21d0*/  LEA.HI.X.SX32 R13, R22, R5, 0x1, P2 ;  /* 0x00000005160d7211 */ /* 0x000fe200010f0eff */
[----:B------:R-:W-:Y:S01]  /*21e0*/  UIADD3.64 UR30, UR10, 0x200, URZ ;  /* 0x000002000a1e7897 */ /* 0x000fe2000fffe03f */
[C---:B------:R-:W-:Y:S01]  /*21f0*/  LEA R52, R127.reuse, R50, 0x1 ;  /* 0x000000327f347211 */ /* 0x040fe200078e08ff */
[----:B------:R-:W-:Y:S01]  /*2200*/  UIADD3.64 UR34, UR10, 0x202, URZ ;  /* 0x000002020a227897 */ /* 0x000fe2000fffe03f */
[-C--:B0-----:R-:W-:Y:S01]  /*2210*/  LEA R10, P3, R24, R3.reuse, 0x1 ;  /* 0x00000003180a7211 */ /* 0x081fe200078608ff */
[----:B------:R0:W-:Y:S01]  /*2220*/  STL.64 [R1+0x470], R12 ;  /* 0x0004700c01007387 */ /* 0x0001e20000100a00 */
[C---:B------:R-:W-:Y:S01]  /*2230*/  LEA R54, R127.reuse, R52, 0x1 ;  /* 0x000000347f367211 */ /* 0x040fe200078e08ff */
[----:B------:R-:W-:Y:S01]  /*2240*/  UIADD3.64 UR38, UR10, 0x204, URZ ;  /* 0x000002040a267897 */ /* 0x000fe2000fffe03f */
[-C--:B-1----:R-:W-:Y:S01]  /*2250*/  LEA R8, P4, R26, R3.reuse, 0x1 ;  /* 0x000000031a087211 */ /* 0x082fe200078808ff */
[----:B------:R-:W-:Y:S01]  /*2260*/  ULDC UR6, c[0x0][0x238] ;  /* 0x00008e0000067ab9 */ /* 0x000fe20000000800 */
[----:B------:R-:W-:Y:S01]  /*2270*/  LEA R56, R127, R54, 0x1 ;  /* 0x000000367f387211 */ /* 0x000fe200078e08ff */
[----:B------:R-:W-:Y:S01]  /*2280*/  UMOV UR15, 0x40000040 ;  /* 0x40000040000f7882 */ /* 0x000fe20000000000 */
[----:B--2---:R-:W-:-:S02]  /*2290*/  LEA R6, P5, R28, R3, 0x1 ;  /* 0x000000031c067211 */ /* 0x004fc400078a08ff */
[C---:B------:R-:W-:Y:S02]  /*22a0*/  LEA R58, R127.reuse, R56, 0x1 ;  /* 0x000000387f3a7211 */ /* 0x040fe400078e08ff */
[-C--:B------:R-:W-:Y:S02]  /*22b0*/  LEA.HI.X.SX32 R11, R24, R5.reuse, 0x1, P3 ;  /* 0x00000005180b7211 */ /* 0x080fe400018f0eff */
[C---:B------:R-:W-:Y:S02]  /*22c0*/  LEA R60, R127.reuse, R58, 0x1 ;  /* 0x0000003a7f3c7211 */ /* 0x040fe400078e08ff */
[-C--:B------:R-:W-:Y:S01]  /*22d0*/  LEA.HI.X.SX32 R9, R26, R5.reuse, 0x1, P4 ;  /* 0x000000051a097211 */ /* 0x080fe200020f0eff */
[----:B------:R1:W-:Y:S01]  /*22e0*/  STL.64 [R1+0x468], R10 ;  /* 0x0004680a01007387 */ /* 0x0003e20000100a00 */
[C---:B------:R-:W-:Y:S02]  /*22f0*/  LEA R62, R127.reuse, R60, 0x1 ;  /* 0x0000003c7f3e7211 */ /* 0x040fe400078e08ff */
[----:B------:R-:W-:Y:S01]  /*2300*/  LEA.HI.X.SX32 R7, R28, R5, 0x1, P5 ;  /* 0x000000051c077211 */ /* 0x000fe200028f0eff */
[----:B------:R2:W-:Y:S01]  /*2310*/  STL.64 [R1+0x460], R8 ;  /* 0x0004600801007387 */ /* 0x0005e20000100a00 */
[----:B------:R-:W-:-:S02]  /*2320*/  LEA R64, R127, R62, 0x1 ;  /* 0x0000003e7f407211 */ /* 0x000fc400078e08ff */
[C---:B0-----:R-:W-:Y:S01]  /*2330*/  LEA R12, P2, R30.reuse, R3, 0x1 ;  /* 0x000000031e0c7211 */ /* 0x041fe200078408ff */
[----:B------:R0:W-:Y:S01]  /*2340*/  STL.64 [R1+0x458], R6 ;  /* 0x0004580601007387 */ /* 0x0001e20000100a00 */
[C---:B------:R-:W-:Y:S02]  /*2350*/  LEA R66, R127.reuse, R64, 0x1 ;  /* 0x000000407f427211 */ /* 0x040fe400078e08ff */
[----:B------:R-:W-:Y:S02]  /*2360*/  LEA.HI.X.SX32 R13, R30, R5, 0x1, P2 ;  /* 0x000000051e0d7211 */ /* 0x000fe400010f0eff */
[C---:B------:R-:W-:Y:S02]  /*2370*/  LEA R68, R127.reuse, R66, 0x1 ;  /* 0x000000427f447211 */ /* 0x040fe400078e08ff */
[----:B-1----:R-:W-:Y:S01]  /*2380*/  LEA R10, P3, R32, R3, 0x1 ;  /* 0x00000003200a7211 */ /* 0x002fe200078608ff */
[----:B------:R1:W-:Y:S01]  /*2390*/  STL.64 [R1+0x450], R12 ;  /* 0x0004500c01007387 */ /* 0x0003e20000100a00 */
[----:B------:R-:W-:-:S02]  /*23a0*/  LEA R70, R127, R68, 0x1 ;  /* 0x000000447f467211 */ /* 0x000fc400078e08ff */
[-C--:B--2---:R-:W-:Y:S02]  /*23b0*/  LEA R8, P4, R34, R3.reuse, 0x1 ;  /* 0x0000000322087211 */ /* 0x084fe400078808ff */
[C---:B------:R-:W-:Y:S02]  /*23c0*/  LEA R72, R127.reuse, R70, 0x1 ;  /* 0x000000467f487211 */ /* 0x040fe400078e08ff */
[----:B0-----:R-:W-:Y:S02]  /*23d0*/  LEA R6, P5, R36, R3, 0x1 ;  /* 0x0000000324067211 */ /* 0x001fe400078a08ff */
[----:B------:R-:W-:Y:S02]  /*23e0*/  LEA R74, R127, R72, 0x1 ;  /* 0x000000487f4a7211 */ /* 0x000fe400078e08ff */
[-C--:B------:R-:W-:Y:S02]  /*23f0*/  LEA.HI.X.SX32 R11, R32, R5.reuse, 0x1, P3 ;  /* 0x00000005200b7211 */ /* 0x080fe400018f0eff */
[----:B------:R-:W-:-:S02]  /*2400*/  LEA.HI.X.SX32 R9, R34, R5, 0x1, P4 ;  /* 0x0000000522097211 */ /* 0x000fc400020f0eff */
[C---:B------:R-:W-:Y:S01]  /*2410*/  LEA R76, R127.reuse, R74, 0x1 ;  /* 0x0000004a7f4c7211 */ /* 0x040fe200078e08ff */
[----:B------:R0:W-:Y:S01]  /*2420*/  STL.64 [R1+0x448], R10 ;  /* 0x0004480a01007387 */ /* 0x0001e20000100a00 */
[----:B------:R-:W-:Y:S02]  /*2430*/  LEA.HI.X.SX32 R7, R36, R5, 0x1, P5 ;  /* 0x0000000524077211 */ /* 0x000fe400028f0eff */
[C---:B-1----:R-:W-:Y:S01]  /*2440*/  LEA R12, P2, R38.reuse, R3, 0x1 ;  /* 0x00000003260c7211 */ /* 0x042fe200078408ff */
[----:B------:R1:W-:Y:S01]  /*2450*/  STL.64 [R1+0x440], R8 ;  /* 0x0004400801007387 */ /* 0x0003e20000100a00 */
[C---:B------:R-:W-:Y:S02]  /*2460*/  LEA R78, R127.reuse, R76, 0x1 ;  /* 0x0000004c7f4e7211 */ /* 0x040fe400078e08ff */
[----:B------:R-:W-:Y:S01]  /*2470*/  LEA.HI.X.SX32 R13, R38, R5, 0x1, P2 ;  /* 0x00000005260d7211 */ /* 0x000fe200010f0eff */
[----:B------:R2:W-:Y:S01]  /*2480*/  STL.64 [R1+0x438], R6 ;  /* 0x0004380601007387 */ /* 0x0005e20000100a00 */
[----:B------:R-:W-:-:S02]  /*2490*/  LEA R80, R127, R78, 0x1 ;  /* 0x0000004e7f507211 */ /* 0x000fc400078e08ff */
[----:B------:R-:W-:Y:S01]  /*24a0*/  IADD3.X R221, R128, UR5, R221, P0, P1 ;  /* 0x0000000580dd7c10 */ /* 0x000fe200087e24dd */
[----:B------:R3:W-:Y:S01]  /*24b0*/  STL.64 [R1+0x430], R12 ;  /* 0x0004300c01007387 */ /* 0x0007e20000100a00 */
[-C--:B0-----:R-:W-:Y:S01]  /*24c0*/  LEA R10, P3, R40, R3.reuse, 0x1 ;  /* 0x00000003280a7211 */ /* 0x081fe200078608ff */
[----:B------:R-:W-:Y:S01]  /*24d0*/  UMOV UR5, URZ ;  /* 0x0000003f00057c82 */ /* 0x000fe20008000000 */
[C---:B------:R-:W-:Y:S01]  /*24e0*/  LEA R82, R127.reuse, R80, 0x1 ;  /* 0x000000507f527211 */ /* 0x040fe200078e08ff */
[----:B------:R-:W-:Y:S01]  /*24f0*/  UIADD3.X UR9, UR5, 0x40000040, URZ, UP0, !UPT ;  /* 0x4000004005097890 */ /* 0x000fe200087fe43f */
[----:B-1----:R-:W-:Y:S02]  /*2500*/  LEA R8, P4, R42, R3, 0x1 ;  /* 0x000000032a087211 */ /* 0x002fe400078808ff */
[----:B------:R-:W-:Y:S01]  /*2510*/  LEA.HI.X.SX32 R11, R40, R5, 0x1, P3 ;  /* 0x00000005280b7211 */ /* 0x000fe200018f0eff */
[----:B------:R-:W-:Y:S01]  /*2520*/  UIADD3.64 UR16, UR8, 0x80, URZ ;  /* 0x0000008008107897 */ /* 0x000fe2000fffe03f */
[----:B--2---:R-:W-:Y:S01]  /*2530*/  LEA R6, P5, R44, R3, 0x1 ;  /* 0x000000032c067211 */ /* 0x004fe200078a08ff */
[----:B------:R-:W-:Y:S01]  /*2540*/  UIADD3.64 UR20, UR8, 0x100, URZ ;  /* 0x0000010008147897 */ /* 0x000fe2000fffe03f */
[-C--:B------:R-:W-:Y:S01]  /*2550*/  LEA.HI.X.SX32 R9, R42, R5.reuse, 0x1, P4 ;  /* 0x000000052a097211 */ /* 0x080fe200020f0eff */
[----:B------:R0:W-:Y:S01]  /*2560*/  STL.64 [R1+0x428], R10 ;  /* 0x0004280a01007387 */ /* 0x0001e20000100a00 */
[----:B------:R-:W-:Y:S01]  /*2570*/  LEA.HI.X.SX32 R7, R44, R5, 0x1, P5 ;  /* 0x000000052c077211 */ /* 0x000fe200028f0eff */
[----:B------:R-:W-:Y:S01]  /*2580*/  UIADD3.64 UR40, UR8, 0x180, URZ ;  /* 0x0000018008287897 */ /* 0x000fe2000fffe03f */
[C---:B---3--:R-:W-:Y:S01]  /*2590*/  LEA R12, P2, R46.reuse, R3, 0x1 ;  /* 0x000000032e0c7211 */ /* 0x048fe200078408ff */
[----:B------:R1:W-:Y:S01]  /*25a0*/  STL.64 [R1+0x420], R8 ;  /* 0x0004200801007387 */ /* 0x0003e20000100a00 */
[C---:B------:R-:W-:Y:S01]  /*25b0*/  LEA R84, R127.reuse, R82, 0x1 ;  /* 0x000000527f547211 */ /* 0x040fe200078e08ff */
[----:B------:R-:W-:Y:S01]  /*25c0*/  UIADD3.64 UR44, UR8, 0x200, URZ ;  /* 0x00000200082c7897 */ /* 0x000fe2000fffe03f */
[----:B------:R-:W-:Y:S01]  /*25d0*/  LEA.HI.X.SX32 R13, R46, R5, 0x1, P2 ;  /* 0x000000052e0d7211 */ /* 0x000fe200010f0eff */
[----:B------:R2:W-:Y:S01]  /*25e0*/  STL.64 [R1+0x418], R6 ;  /* 0x0004180601007387 */ /* 0x0005e20000100a00 */
[C---:B------:R-:W-:Y:S01]  /*25f0*/  LEA R86, R127.reuse, R84, 0x1 ;  /* 0x000000547f567211 */ /* 0x040fe200078e08ff */
[----:B------:R-:W-:Y:S01]  /*2600*/  UIADD3.64 UR48, UR8, 0x280, URZ ;  /* 0x0000028008307897 */ /* 0x000fe2000fffe03f */
[-C--:B0-----:R-:W-:Y:S01]  /*2610*/  LEA R10, P3, R48, R3.reuse, 0x1 ;  /* 0x00000003300a7211 */ /* 0x081fe200078608ff */
[----:B------:R0:W-:Y:S01]  /*2620*/  STL.64 [R1+0x410], R12 ;  /* 0x0004100c01007387 */ /* 0x0001e20000100a00 */
[----:B------:R-:W-:Y:S01]  /*2630*/  LEA R88, R127, R86, 0x1 ;  /* 0x000000567f587211 */ /* 0x000fe200078e08ff */
[----:B------:R-:W-:Y:S01]  /*2640*/  UIADD3.64 UR52, UR8, 0x300, URZ ;  /* 0x0000030008347897 */ /* 0x000fe2000fffe03f */
[----:B-1----:R-:W-:-:S02]  /*2650*/  LEA R8, P4, R50, R3, 0x1 ;  /* 0x0000000332087211 */ /* 0x002fc400078808ff */
[----:B------:R-:W-:Y:S02]  /*2660*/  LEA.HI.X.SX32 R11, R48, R5, 0x1, P3 ;  /* 0x00000005300b7211 */ /* 0x000fe400018f0eff */
[----:B--2---:R-:W-:Y:S02]  /*2670*/  LEA R6, P5, R52, R3, 0x1 ;  /* 0x0000000334067211 */ /* 0x004fe400078a08ff */
[-C--:B------:R-:W-:Y:S01]  /*2680*/  LEA.HI.X.SX32 R9, R50, R5.reuse, 0x1, P4 ;  /* 0x0000000532097211 */ /* 0x080fe200020f0eff */
[----:B------:R1:W-:Y:S01]  /*2690*/  STL.64 [R1+0x408], R10 ;  /* 0x0004080a01007387 */ /* 0x0003e20000100a00 */
[----:B------:R-:W-:Y:S02]  /*26a0*/  LEA.HI.X.SX32 R7, R52, R5, 0x1, P5 ;  /* 0x0000000534077211 */ /* 0x000fe400028f0eff */
[----:B0-----:R-:W-:Y:S01]  /*26b0*/  LEA R12, P2, R54, R3, 0x1 ;  /* 0x00000003360c7211 */ /* 0x001fe200078408ff */
[----:B------:R0:W-:Y:S01]  /*26c0*/  STL.64 [R1+0x400], R8 ;  /* 0x0004000801007387 */ /* 0x0001e20000100a00 */
[----:B------:R-:W-:-:S02]  /*26d0*/  LEA R90, R127, R88, 0x1 ;  /* 0x000000587f5a7211 */ /* 0x000fc400078e08ff */
[----:B------:R-:W-:Y:S01]  /*26e0*/  LEA.HI.X.SX32 R13, R54, R5, 0x1, P2 ;  /* 0x00000005360d7211 */ /* 0x000fe200010f0eff */
[----:B------:R2:W-:Y:S01]  /*26f0*/  STL.64 [R1+0x3f8], R6 ;  /* 0x0003f80601007387 */ /* 0x0005e20000100a00 */
[C---:B------:R-:W-:Y:S02]  /*2700*/  LEA R92, R127.reuse, R90, 0x1 ;  /* 0x0000005a7f5c7211 */ /* 0x040fe400078e08ff */
[-C--:B-1----:R-:W-:Y:S01]  /*2710*/  LEA R10, P3, R56, R3.reuse, 0x1 ;  /* 0x00000003380a7211 */ /* 0x082fe200078608ff */
[----:B------:R1:W-:Y:S01]  /*2720*/  STL.64 [R1+0x3f0], R12 ;  /* 0x0003f00c01007387 */ /* 0x0003e20000100a00 */
[----:B------:R-:W-:Y:S02]  /*2730*/  LEA R94, R127, R92, 0x1 ;  /* 0x0000005c7f5e7211 */ /* 0x000fe400078e08ff */
[----:B0-----:R-:W-:Y:S02]  /*2740*/  LEA R8, P4, R58, R3, 0x1 ;  /* 0x000000033a087211 */ /* 0x001fe400078808ff */
[----:B------:R-:W-:-:S02]  /*2750*/  LEA.HI.X.SX32 R11, R56, R5, 0x1, P3 ;  /* 0x00000005380b7211 */ /* 0x000fc400018f0eff */
[----:B--2---:R-:W-:Y:S02]  /*2760*/  LEA R6, P5, R60, R3, 0x1 ;  /* 0x000000033c067211 */ /* 0x004fe400078a08ff */
[-C--:B------:R-:W-:Y:S01]  /*2770*/  LEA.HI.X.SX32 R9, R58, R5.reuse, 0x1, P4 ;  /* 0x000000053a097211 */ /* 0x080fe200020f0eff */
        /* <DEDUP_REMOVED lines=8> */
[-C--:B0-----:R-:W-:Y:S01]  /*2800*/  LEA R10, P3, R64, R3.reuse, 0x1 ;  /* 0x00000003400a7211 */ /* 0x081fe200078608ff */
[----:B------:R0:W-:Y:S01]  /*2810*/  STL.64 [R1+0x3c8], R12 ;  /* 0x0003c80c01007387 */ /* 0x0001e20000100a00 */
[----:B------:R-:W-:Y:S02]  /*2820*/  LEA R100, R127, R98, 0x1 ;  /* 0x000000627f647211 */ /* 0x000fe400078e08ff */
[----:B-1----:R-:W-:Y:S02]  /*2830*/  LEA R8, P4, R66, R3, 0x1 ;  /* 0x0000000342087211 */ /* 0x002fe400078808ff */
[----:B------:R-:W-:Y:S02]  /*2840*/  LEA.HI.X.SX32 R11, R64, R5, 0x1, P3 ;  /* 0x00000005400b7211 */ /* 0x000fe400018f0eff */
[----:B--2---:R-:W-:Y:S02]  /*2850*/  LEA R6, P5, R68, R3, 0x1 ;  /* 0x0000000344067211 */ /* 0x004fe400078a08ff */
[-C--:B------:R-:W-:Y:S01]  /*2860*/  LEA.HI.X.SX32 R9, R66, R5.reuse, 0x1, P4 ;  /* 0x0000000542097211 */ /* 0x080fe200020f0eff */
[----:B------:R1:W-:Y:S01]  /*2870*/  STL.64 [R1+0x3c0], R10 ;  /* 0x0003c00a01007387 */ /* 0x0003e20000100a00 */
[----:B------:R-:W-:-:S02]  /*2880*/  LEA.HI.X.SX32 R7, R68, R5, 0x1, P5 ;  /* 0x0000000544077211 */ /* 0x000fc400028f0eff */
[C---:B0-----:R-:W-:Y:S01]  /*2890*/  LEA R12, P2, R70.reuse, R3, 0x1 ;  /* 0x00000003460c7211 */ /* 0x041fe200078408ff */
[----:B------:R0:W-:Y:S01]  /*28a0*/  STL.64 [R1+0x3b8], R8 ;  /* 0x0003b80801007387 */ /* 0x0001e20000100a00 */
[C---:B------:R-:W-:Y:S02]  /*28b0*/  LEA R102, R127.reuse, R100, 0x1 ;  /* 0x000000647f667211 */ /* 0x040fe400078e08ff */
[----:B------:R-:W-:Y:S01]  /*28c0*/  LEA.HI.X.SX32 R13, R70, R5, 0x1, P2 ;  /* 0x00000005460d7211 */ /* 0x000fe200010f0eff */
[----:B------:R2:W-:Y:S01]  /*28d0*/  STL.64 [R1+0x3b0], R6 ;  /* 0x0003b00601007387 */ /* 0x0005e20000100a00 */
[C---:B------:R-:W-:Y:S02]  /*28e0*/  LEA R104, R127.reuse, R102, 0x1 ;  /* 0x000000667f687211 */ /* 0x040fe400078e08ff */
[----:B-1----:R-:W-:Y:S01]  /*28f0*/  LEA R10, P3, R72, R3, 0x1 ;  /* 0x00000003480a7211 */ /* 0x002fe200078608ff */
[----:B------:R1:W-:Y:S01]  /*2900*/  STL.64 [R1+0x3a8], R12 ;  /* 0x0003a80c01007387 */ /* 0x0003e20000100a00 */
[----:B------:R-:W-:-:S02]  /*2910*/  LEA R106, R127, R104, 0x1 ;  /* 0x000000687f6a7211 */ /* 0x000fc400078e08ff */
[----:B0-----:R-:W-:Y:S02]  /*2920*/  LEA R8, P4, R74, R3, 0x1 ;  /* 0x000000034a087211 */ /* 0x001fe400078808ff */
[----:B------:R-:W-:Y:S02]  /*2930*/  LEA.HI.X.SX32 R11, R72, R5, 0x1, P3 ;  /* 0x00000005480b7211 */ /* 0x000fe400018f0eff */
[----:B--2---:R-:W-:Y:S02]  /*2940*/  LEA R6, P5, R76, R3, 0x1 ;  /* 0x000000034c067211 */ /* 0x004fe400078a08ff */
[-C--:B------:R-:W-:Y:S01]  /*2950*/  LEA.HI.X.SX32 R9, R74, R5.reuse, 0x1, P4 ;  /* 0x000000054a097211 */ /* 0x080fe200020f0eff */
[----:B------:R0:W-:Y:S01]  /*2960*/  STL.64 [R1+0x3a0], R10 ;  /* 0x0003a00a01007387 */ /* 0x0001e20000100a00 */
[----:B------:R-:W-:Y:S02]  /*2970*/  LEA.HI.X.SX32 R7, R76, R5, 0x1, P5 ;  /* 0x000000054c077211 */ /* 0x000fe400028f0eff */
[----:B-1----:R-:W-:Y:S01]  /*2980*/  LEA R12, P2, R78, R3, 0x1 ;  /* 0x000000034e0c7211 */ /* 0x002fe200078408ff */
[----:B------:R1:W-:Y:S01]  /*2990*/  STL.64 [R1+0x398], R8 ;  /* 0x0003980801007387 */ /* 0x0003e20000100a00 */
[----:B------:R-:W-:-:S02]  /*29a0*/  LEA R108, R127, R106, 0x1 ;  /* 0x0000006a7f6c7211 */ /* 0x000fc400078e08ff */
[----:B------:R-:W-:Y:S01]  /*29b0*/  LEA.HI.X.SX32 R13, R78, R5, 0x1, P2 ;  /* 0x000000054e0d7211 */ /* 0x000fe200010f0eff */
[----:B------:R2:W-:Y:S01]  /*29c0*/  STL.64 [R1+0x390], R6 ;  /* 0x0003900601007387 */ /* 0x0005e20000100a00 */
[C---:B------:R-:W-:Y:S02]  /*29d0*/  LEA R110, R127.reuse, R108, 0x1 ;  /* 0x0000006c7f6e7211 */ /* 0x040fe400078e08ff */
[-C--:B0-----:R-:W-:Y:S01]  /*29e0*/  LEA R10, P3, R80, R3.reuse, 0x1 ;  /* 0x00000003500a7211 */ /* 0x081fe200078608ff */
[----:B------:R0:W-:Y:S01]  /*29f0*/  STL.64 [R1+0x388], R12 ;  /* 0x0003880c01007387 */ /* 0x0001e20000100a00 */
[----:B------:R-:W-:Y:S02]  /*2a00*/  LEA R112, R127, R110, 0x1 ;  /* 0x0000006e7f707211 */ /* 0x000fe400078e08ff */
[----:B-1----:R-:W-:Y:S02]  /*2a10*/  LEA R8, P4, R82, R3, 0x1 ;  /* 0x0000000352087211 */ /* 0x002fe400078808ff */
[----:B------:R-:W-:-:S02]  /*2a20*/  LEA.HI.X.SX32 R11, R80, R5, 0x1, P3 ;  /* 0x00000005500b7211 */ /* 0x000fc400018f0eff */
[----:B--2---:R-:W-:Y:S02]  /*2a30*/  LEA R6, P5, R84, R3, 0x1 ;  /* 0x0000000354067211 */ /* 0x004fe400078a08ff */
[-C--:B------:R-:W-:Y:S01]  /*2a40*/  LEA.HI.X.SX32 R9, R82, R5.reuse, 0x1, P4 ;  /* 0x0000000552097211 */ /* 0x080fe200020f0eff */
[----:B------:R1:W-:Y:S01]  /*2a50*/  STL.64 [R1+0x380], R10 ;  /* 0x0003800a01007387 */ /* 0x0003e20000100a00 */
[----:B------:R-:W-:Y:S02]  /*2a60*/  LEA.HI.X.SX32 R7, R84, R5, 0x1, P5 ;  /* 0x0000000554077211 */ /* 0x000fe400028f0eff */
[C---:B0-----:R-:W-:Y:S01]  /*2a70*/  LEA R12, P2, R86.reuse, R3, 0x1 ;  /* 0x00000003560c7211 */ /* 0x041fe200078408ff */
[----:B------:R0:W-:Y:S01]  /*2a80*/  STL.64 [R1+0x378], R8 ;  /* 0x0003780801007387 */ /* 0x0001e20000100a00 */
[C---:B------:R-:W-:Y:S02]  /*2a90*/  LEA R114, R127.reuse, R112, 0x1 ;  /* 0x000000707f727211 */ /* 0x040fe400078e08ff */
[----:B------:R-:W-:Y:S01]  /*2aa0*/  LEA.HI.X.SX32 R13, R86, R5, 0x1, P2 ;  /* 0x00000005560d7211 */ /* 0x000fe200010f0eff */
[----:B------:R2:W-:Y:S01]  /*2ab0*/  STL.64 [R1+0x370], R6 ;  /* 0x0003700601007387 */ /* 0x0005e20000100a00 */
[----:B------:R-:W-:-:S02]  /*2ac0*/  LEA R116, R127, R114, 0x1 ;  /* 0x000000727f747211 */ /* 0x000fc400078e08ff */
[-C--:B-1----:R-:W-:Y:S01]  /*2ad0*/  LEA R10, P3, R88, R3.reuse, 0x1 ;  /* 0x00000003580a7211 */ /* 0x082fe200078608ff */
[----:B------:R1:W-:Y:S01]  /*2ae0*/  STL.64 [R1+0x368], R12 ;  /* 0x0003680c01007387 */ /* 0x0003e20000100a00 */
[----:B------:R-:W-:Y:S02]  /*2af0*/  LEA R118, R127, R116, 0x1 ;  /* 0x000000747f767211 */ /* 0x000fe400078e08ff */
[----:B0-----:R-:W-:Y:S02]  /*2b00*/  LEA R8, P4, R90, R3, 0x1 ;  /* 0x000000035a087211 */ /* 0x001fe400078808ff */
[----:B------:R-:W-:Y:S02]  /*2b10*/  LEA.HI.X.SX32 R11, R88, R5, 0x1, P3 ;  /* 0x00000005580b7211 */ /* 0x000fe400018f0eff */
[----:B--2---:R-:W-:Y:S02]  /*2b20*/  LEA R6, P5, R92, R3, 0x1 ;  /* 0x000000035c067211 */ /* 0x004fe400078a08ff */
[-C--:B------:R-:W-:Y:S01]  /*2b30*/  LEA.HI.X.SX32 R9, R90, R5.reuse, 0x1, P4 ;  /* 0x000000055a097211 */ /* 0x080fe200020f0eff */
[----:B------:R0:W-:Y:S01]  /*2b40*/  STL.64 [R1+0x360], R10 ;  /* 0x0003600a01007387 */ /* 0x0001e20000100a00 */
[----:B------:R-:W-:-:S02]  /*2b50*/  LEA.HI.X.SX32 R7, R92, R5, 0x1, P5 ;  /* 0x000000055c077211 */ /* 0x000fc400028f0eff */
[C---:B-1----:R-:W-:Y:S01]  /*2b60*/  LEA R12, P2, R94.reuse, R3, 0x1 ;  /* 0x000000035e0c7211 */ /* 0x042fe200078408ff */
[----:B------:R1:W-:Y:S01]  /*2b70*/  STL.64 [R1+0x358], R8 ;  /* 0x0003580801007387 */ /* 0x0003e20000100a00 */
[C---:B------:R-:W-:Y:S02]  /*2b80*/  LEA R120, R127.reuse, R118, 0x1 ;  /* 0x000000767f787211 */ /* 0x040fe400078e08ff */
[----:B------:R-:W-:Y:S01]  /*2b90*/  LEA.HI.X.SX32 R13, R94, R5, 0x1, P2 ;  /* 0x000000055e0d7211 */ /* 0x000fe200010f0eff */
[----:B------:R2:W-:Y:S01]  /*2ba0*/  STL.64 [R1+0x350], R6 ;  /* 0x0003500601007387 */ /* 0x0005e20000100a00 */
[C---:B------:R-:W-:Y:S02]  /*2bb0*/  LEA R122, R127.reuse, R120, 0x1 ;  /* 0x000000787f7a7211 */ /* 0x040fe400078e08ff */
[----:B0-----:R-:W-:Y:S01]  /*2bc0*/  LEA R10, P3, R96, R3, 0x1 ;  /* 0x00000003600a7211 */ /* 0x001fe200078608ff */
[----:B------:R0:W-:Y:S01]  /*2bd0*/  STL.64 [R1+0x348], R12 ;  /* 0x0003480c01007387 */ /* 0x0001e20000100a00 */
[----:B------:R-:W-:-:S02]  /*2be0*/  LEA R124, R127, R122, 0x1 ;  /* 0x0000007a7f7c7211 */ /* 0x000fc400078e08ff */
[----:B-1----:R-:W-:Y:S02]  /*2bf0*/  LEA R8, P4, R98, R3, 0x1 ;  /* 0x0000000362087211 */ /* 0x002fe400078808ff */
        /* <DEDUP_REMOVED lines=22> */
[----:B------:R-:W-:Y:S02]  /*2d60*/  LEA R0, R127, R2, 0x1 ;  /* 0x000000027f007211 */ /* 0x000fe400078e08ff */
[----:B------:R-:W-:Y:S01]  /*2d70*/  LEA.HI.X.SX32 R13, R110, R5, 0x1, P2 ;  /* 0x000000056e0d7211 */ /* 0x000fe200010f0eff */
[----:B------:R2:W-:Y:S01]  /*2d80*/  STL.64 [R1+0x310], R6 ;  /* 0x0003100601007387 */ /* 0x0005e20000100a00 */
[----:B0-----:R-:W-:-:S03]  /*2d90*/  LEA R10, P3, R112, R3, 0x1 ;  /* 0x00000003700a7211 */ /* 0x001fc600078608ff */
[----:B------:R0:W-:Y:S01]  /*2da0*/  STL.64 [R1+0x308], R12 ;  /* 0x0003080c01007387 */ /* 0x0001e20000100a00 */
[----:B-1----:R-:W-:Y:S02]  /*2db0*/  LEA R8, P4, R114, R3, 0x1 ;  /* 0x0000000372087211 */ /* 0x002fe400078808ff */
[----:B------:R-:W-:Y:S02]  /*2dc0*/  LEA.HI.X.SX32 R11, R112, R5, 0x1, P3 ;  /* 0x00000005700b7211 */ /* 0x000fe400018f0eff */
[----:B--2---:R-:W-:Y:S02]  /*2dd0*/  LEA R6, P5, R116, R3, 0x1 ;  /* 0x0000000374067211 */ /* 0x004fe400078a08ff */
[-C--:B------:R-:W-:Y:S01]  /*2de0*/  LEA.HI.X.SX32 R9, R114, R5.reuse, 0x1, P4 ;  /* 0x0000000572097211 */ /* 0x080fe200020f0eff */
[----:B------:R1:W-:Y:S01]  /*2df0*/  STL.64 [R1+0x300], R10 ;  /* 0x0003000a01007387 */ /* 0x0003e20000100a00 */
[----:B------:R-:W-:Y:S02]  /*2e00*/  LEA.HI.X.SX32 R7, R116, R5, 0x1, P5 ;  /* 0x0000000574077211 */ /* 0x000fe400028f0eff */
[C---:B0-----:R-:W-:Y:S01]  /*2e10*/  LEA R12, P2, R118.reuse, R3, 0x1 ;  /* 0x00000003760c7211 */ /* 0x041fe200078408ff */
[----:B------:R0:W-:Y:S03]  /*2e20*/  STL.64 [R1+0x2f8], R8 ;  /* 0x0002f80801007387 */ /* 0x0001e60000100a00 */
[----:B------:R-:W-:Y:S01]  /*2e30*/  LEA.HI.X.SX32 R13, R118, R5, 0x1, P2 ;  /* 0x00000005760d7211 */ /* 0x000fe200010f0eff */
[----:B------:R2:W-:Y:S01]  /*2e40*/  STL.64 [R1+0x2f0], R6 ;  /* 0x0002f00601007387 */ /* 0x0005e20000100a00 */
[----:B-1----:R-:W-:-:S03]  /*2e50*/  LEA R10, P3, R120, R3, 0x1 ;  /* 0x00000003780a7211 */ /* 0x002fc600078608ff */
[----:B------:R1:W-:Y:S01]  /*2e60*/  STL.64 [R1+0x2e8], R12 ;  /* 0x0002e80c01007387 */ /* 0x0003e20000100a00 */
[----:B0-----:R-:W-:Y:S02]  /*2e70*/  LEA R8, P4, R122, R3, 0x1 ;  /* 0x000000037a087211 */ /* 0x001fe400078808ff */
[----:B------:R-:W-:Y:S02]  /*2e80*/  LEA.HI.X.SX32 R11, R120, R5, 0x1, P3 ;  /* 0x00000005780b7211 */ /* 0x000fe400018f0eff */
[----:B--2---:R-:W-:Y:S02]  /*2e90*/  LEA R6, P5, R124, R3, 0x1 ;  /* 0x000000037c067211 */ /* 0x004fe400078a08ff */
[-C--:B------:R-:W-:Y:S01]  /*2ea0*/  LEA.HI.X.SX32 R9, R122, R5.reuse, 0x1, P4 ;  /* 0x000000057a097211 */ /* 0x080fe200020f0eff */
[----:B------:R0:W-:Y:S01]  /*2eb0*/  STL.64 [R1+0x2e0], R10 ;  /* 0x0002e00a01007387 */ /* 0x0001e20000100a00 */
[----:B------:R-:W-:Y:S02]  /*2ec0*/  LEA.HI.X.SX32 R7, R124, R5, 0x1, P5 ;  /* 0x000000057c077211 */ /* 0x000fe400028f0eff */
[C---:B-1----:R-:W-:Y:S01]  /*2ed0*/  LEA R12, P2, R126.reuse, R3, 0x1 ;  /* 0x000000037e0c7211 */ /* 0x042fe200078408ff */
[----:B------:R1:W-:Y:S03]  /*2ee0*/  STL.64 [R1+0x2d8], R8 ;  /* 0x0002d80801007387 */ /* 0x0003e60000100a00 */
[----:B------:R-:W-:Y:S01]  /*2ef0*/  LEA.HI.X.SX32 R13, R126, R5, 0x1, P2 ;  /* 0x000000057e0d7211 */ /* 0x000fe200010f0eff */
[----:B------:R2:W-:Y:S01]  /*2f00*/  STL.64 [R1+0x2d0], R6 ;  /* 0x0002d00601007387 */ /* 0x0005e20000100a00 */
[----:B0-----:R-:W-:-:S03]  /*2f10*/  LEA R10, P3, R4, R3, 0x1 ;  /* 0x00000003040a7211 */ /* 0x001fc600078608ff */
[----:B------:R-:W-:Y:S01]  /*2f20*/  STL.64 [R1+0x2c8], R12 ;  /* 0x0002c80c01007387 */ /* 0x000fe20000100a00 */
[----:B-1----:R-:W-:Y:S02]  /*2f30*/  LEA R8, P4, R2, R3, 0x1 ;  /* 0x0000000302087211 */ /* 0x002fe400078808ff */
[----:B------:R-:W-:Y:S02]  /*2f40*/  LEA.HI.X.SX32 R11, R4, R5, 0x1, P3 ;  /* 0x00000005040b7211 */ /* 0x000fe400018f0eff */
[----:B--2---:R-:W-:Y:S02]  /*2f50*/  LEA R6, P5, R0, R3, 0x1 ;  /* 0x0000000300067211 */ /* 0x004fe400078a08ff */
[-C--:B------:R-:W-:Y:S01]  /*2f60*/  LEA.HI.X.SX32 R9, R2, R5.reuse, 0x1, P4 ;  /* 0x0000000502097211 */ /* 0x080fe200020f0eff */
[----:B------:R-:W-:Y:S01]  /*2f70*/  STL.64 [R1+0x2c0], R10 ;  /* 0x0002c00a01007387 */ /* 0x000fe20000100a00 */
[----:B------:R-:W-:Y:S02]  /*2f80*/  LEA.HI.X.SX32 R7, R0, R5, 0x1, P5 ;  /* 0x0000000500077211 */ /* 0x000fe400028f0eff */
[----:B------:R-:W-:Y:S01]  /*2f90*/  MOV R3, 0x3f800000 ;  /* 0x3f80000000037802 */ /* 0x000fe20000000f00 */
[----:B------:R-:W-:Y:S01]  /*2fa0*/  STL.64 [R1+0x2b8], R8 ;  /* 0x0002b80801007387 */ /* 0x000fe20000100a00 */
[----:B------:R-:W-:-:S02]  /*2fb0*/  MOV R4, 0x3f800000 ;  /* 0x3f80000000047802 */ /* 0x000fc40000000f00 */
[----:B------:R-:W-:Y:S01]  /*2fc0*/  MOV R2, 0xff800000 ;  /* 0xff80000000027802 */ /* 0x000fe20000000f00 */
[----:B------:R0:W-:Y:S01]  /*2fd0*/  STL.64 [R1+0x2b0], R6 ;  /* 0x0002b00601007387 */ /* 0x0001e20000100a00 */
[----:B------:R-:W-:Y:S02]  /*2fe0*/  MOV R5, RZ ;  /* 0x000000ff00057202 */ /* 0x000fe40000000f00 */
[----:B------:R-:W-:Y:S01]  /*2ff0*/  MOV R0, RZ ;  /* 0x000000ff00007202 */ /* 0x000fe20000000f00 */
[----:B------:R-:W-:Y:S04]  /*3000*/  STL [R1+0x70], R3 ;  /* 0x0000700301007387 */ /* 0x000fe80000100800 */
[----:B------:R1:W-:Y:S01]  /*3010*/  STL [R1+0x60], R4 ;  /* 0x0000600401007387 */ /* 0x0003e20000100800 */
[----:B0-----:R-:W0:Y:S01]  /*3020*/  LDC R7, c[0x0][0x268] ;  /* 0x00009a00ff077b82 */ /* 0x001e220000000800 */
[----:B------:R-:W-:-:S05]  /*3030*/  MOV R6, 0x3f800000 ;  /* 0x3f80000000067802 */ /* 0x000fca0000000f00 */
[----:B------:R2:W-:Y:S01]  /*3040*/  STL [R1+0x5c], R6 ;  /* 0x00005c0601007387 */ /* 0x0005e20000100800 */
[----:B-1----:R-:W-:-:S03]  /*3050*/  MOV R4, 0xff800000 ;  /* 0xff80000000047802 */ /* 0x002fc60000000f00 */
[----:B------:R1:W-:Y:S01]  /*3060*/  STL [R1+0x58], R3 ;  /* 0x0000580301007387 */ /* 0x0003e20000100800 */
[----:B--2---:R-:W-:Y:S02]  /*3070*/  MOV R6, 0xff800000 ;  /* 0xff80000000067802 */ /* 0x004fe40000000f00 */
[----:B-1----:R-:W-:Y:S02]  /*3080*/  MOV R3, 0xff800000 ;  /* 0xff80000000037802 */ /* 0x002fe40000000f00 */
[C---:B0-----:R-:W-:Y:S01]  /*3090*/  SHF.L.U32 R218, R7.reuse, 0x1, RZ ;  /* 0x0000000107da7819 */ /* 0x041fe200000006ff */
[C---:B------:R-:W-:Y:S01]  /*30a0*/  IMAD R74, R7.reuse, 0x42, RZ ;  /* 0x00000042074a7824 */ /* 0x040fe200078e02ff */
[CC--:B------:R-:W-:Y:S01]  /*30b0*/  LEA RZ, P0, R7.reuse, R220.reuse, 0x2 ;  /* 0x000000dc07ff7211 */ /* 0x0c0fe200078010ff */
[C---:B------:R-:W-:Y:S01]  /*30c0*/  IMAD R52, R7.reuse, 0x22, RZ ;  /* 0x0000002207347824 */ /* 0x040fe200078e02ff */
[-C--:B------:R-:W-:Y:S01]  /*30d0*/  IADD3 R224, P1, R218, R220.reuse, RZ ;  /* 0x000000dcdae07210 */ /* 0x080fe20007f3e0ff */
[C---:B------:R-:W-:Y:S01]  /*30e0*/  IMAD R70, R7.reuse, 0x44, RZ ;  /* 0x0000004407467824 */ /* 0x040fe200078e02ff */
[C---:B------:R-:W-:Y:S01]  /*30f0*/  LEA R56, R7.reuse, R7, 0x5 ;  /* 0x0000000707387211 */ /* 0x040fe200078e28ff */
[C---:B------:R-:W-:Y:S01]  /*3100*/  IMAD R68, R7.reuse, 0x46, RZ ;  /* 0x0000004607447824 */ /* 0x040fe200078e02ff */
[-C--:B------:R-:W-:Y:S01]  /*3110*/  IADD3 R234, P2, R74, R220.reuse, RZ ;  /* 0x000000dc4aea7210 */ /* 0x080fe20007f5e0ff */
[C---:B------:R-:W-:Y:S01]  /*3120*/  IMAD R46, R7.reuse, 0x12, RZ ;  /* 0x00000012072e7824 */ /* 0x040fe200078e02ff */
[----:B------:R-:W-:Y:S01]  /*3130*/  LEA.HI.X.SX32 R219, R218, R221, 0x1, P0 ;  /* 0x000000dddadb7211 */ /* 0x000fe200000f0eff */
[C---:B------:R-:W-:Y:S01]  /*3140*/  IMAD R44, R7.reuse, 0x24, RZ ;  /* 0x00000024072c7824 */ /* 0x040fe200078e02ff */
[C---:B------:R-:W-:Y:S01]  /*3150*/  LEA R54, R7.reuse, R7, 0x4 ;  /* 0x0000000707367211 */ /* 0x040fe200078e20ff */
[C---:B------:R-:W-:Y:S01]  /*3160*/  IMAD R50, R7.reuse, 0x23, RZ ;  /* 0x0000002307327824 */ /* 0x040fe200078e02ff */
[-C--:B------:R-:W-:Y:S01]  /*3170*/  IADD3 R228, P0, R52, R220.reuse, RZ ;  /* 0x000000dc34e47210 */ /* 0x080fe20007f1e0ff */
[C---:B------:R-:W-:Y:S01]  /*3180*/  IMAD R66, R7.reuse, 0x48, RZ ;  /* 0x0000004807427824 */ /* 0x040fe200078e02ff */
[-C--:B------:R-:W-:Y:S01]  /*3190*/  IADD3 R222, P3, R70, R220.reuse, RZ ;  /* 0x000000dc46de7210 */ /* 0x080fe20007f7e0ff */
[C---:B------:R-:W-:Y:S01]  /*31a0*/  IMAD R64, R7.reuse, 0x4a, RZ ;  /* 0x0000004a07407824 */ /* 0x040fe200078e02ff */
[CC--:B------:R-:W-:Y:S01]  /*31b0*/  LEA.HI.X.SX32 R225, R7.reuse, R221.reuse, 0x1, P1 ;  /* 0x000000dd07e17211 */ /* 0x0c0fe200008f0eff */
[C---:B------:R-:W-:Y:S01]  /*31c0*/  IMAD R38, R7.reuse, 0x26, RZ ;  /* 0x0000002607267824 */ /* 0x040fe200078e02ff */
[-C--:B------:R-:W-:Y:S01]  /*31d0*/  LEA.HI.X.SX32 R235, R56, R221.reuse, 0x1, P2 ;  /* 0x000000dd38eb7211 */ /* 0x080fe200010f0eff */
[C---:B------:R-:W-:Y:S01]  /*31e0*/  IMAD R58, R7.reuse, 0x4c, RZ ;  /* 0x0000004c073a7824 */ /* 0x040fe200078e02ff */
[-C--:B------:R-:W-:Y:S01]  /*31f0*/  LEA.HI.X.SX32 R229, R54, R221.reuse, 0x1, P0 ;  /* 0x000000dd36e57211 */ /* 0x080fe200000f0eff */
[----:B------:R0:W-:Y:S01]  /*3200*/  STL.64 [R1+0x2a8], R224 ;  /* 0x0002a8e001007387 */ /* 0x0001e20000100a00 */
[----:B------:R-:W-:Y:S01]  /*3210*/  LEA.HI.X.SX32 R223, R52, R221, 0x1, P3 ;  /* 0x000000dd34df7211 */ /* 0x000fe200018f0eff */
[C---:B------:R-:W-:Y:S01]  /*3220*/  IMAD R55, R7.reuse, 0x4e, RZ ;  /* 0x0000004e07377824 */ /* 0x040fe200078e02ff */
[-C--:B------:R-:W-:Y:S01]  /*3230*/  IADD3 R230, P6, R68, R220.reuse, RZ ;  /* 0x000000dc44e67210 */ /* 0x080fe20007fde0ff */
[----:B------:R-:W-:Y:S01]  /*3240*/  STL.64 [R1+0x1b8], R234 ;  /* 0x0001b8ea01007387 */ /* 0x000fe20000100a00 */
[C---:B------:R-:W-:Y:S01]  /*3250*/  LEA R47, R7.reuse, R7, 0x3 ;  /* 0x00000007072f7211 */ /* 0x040fe200078e18ff */
[C---:B------:R-:W-:Y:S01]  /*3260*/  IMAD R41, R7.reuse, 0x25, RZ ;  /* 0x0000002507297824 */ /* 0x040fe200078e02ff */
[-C--:B------:R-:W-:Y:S01]  /*3270*/  LEA.HI.X.SX32 R231, R50, R221.reuse, 0x1, P6 ;  /* 0x000000dd32e77211 */ /* 0x080fe200030f0eff */
[----:B------:R1:W-:Y:S01]  /*3280*/  STL.64 [R1+0x238], R228 ;  /* 0x000238e401007387 */ /* 0x0003e20000100a00 */
[C---:B------:R-:W-:Y:S01]  /*3290*/  SHF.L.U32 R216, R7.reuse, 0x2, RZ ;  /* 0x0000000207d87819 */ /* 0x040fe200000006ff */
[C---:B------:R-:W-:Y:S01]  /*32a0*/  IMAD R40, R7.reuse, 0x13, RZ ;  /* 0x0000001307287824 */ /* 0x040fe200078e02ff */
[CC--:B------:R-:W-:Y:S01]  /*32b0*/  LEA RZ, P4, R7.reuse, R220.reuse, 0x3 ;  /* 0x000000dc07ff7211 */ /* 0x0c0fe200078818ff */
[----:B------:R2:W-:Y:S01]  /*32c0*/  STL.64 [R1+0x1b0], R222 ;  /* 0x0001b0de01007387 */ /* 0x0005e20000100a00 */
[-C--:B------:R-:W-:Y:S01]  /*32d0*/  IADD3 R232, P5, R66, R220.reuse, RZ ;  /* 0x000000dc42e87210 */ /* 0x080fe20007fbe0ff */
[C---:B------:R-:W-:Y:S01]  /*32e0*/  IMAD R36, R7.reuse, 0x27, RZ ;  /* 0x0000002707247824 */ /* 0x040fe200078e02ff */
[-C--:B0-----:R-:W-:Y:S01]  /*32f0*/  IADD3 R224, P1, R64, R220.reuse, RZ ;  /* 0x000000dc40e07210 */ /* 0x081fe20007f3e0ff */
[----:B------:R0:W-:Y:S01]  /*3300*/  STL.64 [R1+0x1a8], R230 ;  /* 0x0001a8e601007387 */ /* 0x0001e20000100a00 */
[-C--:B------:R-:W-:Y:S01]  /*3310*/  LEA.HI.X.SX32 R217, R216, R221.reuse, 0x1, P4 ;  /* 0x000000ddd8d97211 */ /* 0x080fe200020f0eff */
[C---:B------:R-:W-:Y:S01]  /*3320*/  IMAD R31, R7.reuse, 0xa, RZ ;  /* 0x0000000a071f7824 */ /* 0x040fe200078e02ff */
[-C--:B------:R-:W-:Y:S01]  /*3330*/  IADD3 R226, P4, R58, R220.reuse, RZ ;  /* 0x000000dc3ae27210 */ /* 0x080fe20007f9e0ff */
[C---:B------:R-:W-:Y:S01]  /*3340*/  IMAD R30, R7.reuse, 0x14, RZ ;  /* 0x00000014071e7824 */ /* 0x040fe200078e02ff */
[-C--:B-1----:R-:W-:Y:S01]  /*3350*/  IADD3 R228, P0, R46, R220.reuse, RZ ;  /* 0x000000dc2ee47210 */ /* 0x082fe20007f1e0ff */
[----:B------:R-:W-:Y:S01]  /*3360*/  IMAD R28, R7, 0x28, RZ ;  /* 0x00000028071c7824 */ /* 0x000fe200078e02ff */
[-C--:B------:R-:W-:Y:S01]  /*3370*/  IADD3 R234, P2, R55, R220.reuse, RZ ;  /* 0x000000dc37ea7210 */ /* 0x080fe20007f5e0ff */
[C---:B------:R-:W-:Y:S01]  /*3380*/  IMAD R49, R7.reuse, 0x50, RZ ;  /* 0x0000005007317824 */ /* 0x040fe200078e02ff */
[-C--:B--2---:R-:W-:Y:S01]  /*3390*/  IADD3 R222, P3, R44, R220.reuse, RZ ;  /* 0x000000dc2cde7210 */ /* 0x084fe20007f7e0ff */
[----:B------:R-:W-:Y:S01]  /*33a0*/  IMAD R48, R7, 0x52, RZ ;  /* 0x0000005207307824 */ /* 0x000fe200078e02ff */
[-C--:B------:R-:W-:Y:S01]  /*33b0*/  LEA.HI.X.SX32 R229, R47, R221.reuse, 0x1, P0 ;  /* 0x000000dd2fe57211 */ /* 0x080fe200000f0eff */
[C---:B------:R-:W-:Y:S01]  /*33c0*/  IMAD R22, R7.reuse, 0x2a, RZ ;  /* 0x0000002a07167824 */ /* 0x040fe200078e02ff */
[-C--:B------:R-:W-:Y:S01]  /*33d0*/  LEA.HI.X.SX32 R223, R46, R221.reuse, 0x1, P3 ;  /* 0x000000dd2edf7211 */ /* 0x080fe200018f0eff */
[----:B------:R-:W-:Y:S01]  /*33e0*/  IMAD R43, R7, 0x54, RZ ;  /* 0x00000054072b7824 */ /* 0x000fe200078e02ff */
[-C--:B------:R-:W-:Y:S01]  /*33f0*/  LEA.HI.X.SX32 R233, R44, R221.reuse, 0x1, P5 ;  /* 0x000000dd2ce97211 */ /* 0x080fe200028f0eff */
[----:B------:R1:W-:Y:S01]  /*3400*/  STL.64 [R1+0x278], R228 ;  /* 0x000278e401007387 */ /* 0x0003e20000100a00 */
[-C--:B------:R-:W-:Y:S01]  /*3410*/  LEA.HI.X.SX32 R225, R41, R221.reuse, 0x1, P1 ;  /* 0x000000dd29e17211 */ /* 0x080fe200008f0eff */
[C---:B------:R-:W-:Y:S01]  /*3420*/  IMAD R35, R7.reuse, 0x29, RZ ;  /* 0x0000002907237824 */ /* 0x040fe200078e02ff */
[-C--:B------:R-:W-:Y:S01]  /*3430*/  LEA.HI.X.SX32 R227, R38, R221.reuse, 0x1, P4 ;  /* 0x000000dd26e37211 */ /* 0x080fe200020f0eff */
[----:B------:R2:W-:Y:S01]  /*3440*/  STL.64 [R1+0x230], R222 ;  /* 0x000230de01007387 */ /* 0x0005e20000100a00 */
[----:B------:R-:W-:Y:S01]  /*3450*/  LEA.HI.X.SX32 R235, R36, R221, 0x1, P2 ;  /* 0x000000dd24eb7211 */ /* 0x000fe200010f0eff */
[C---:B------:R-:W-:Y:S01]  /*3460*/  IMAD R37, R7.reuse, 0x15, RZ ;  /* 0x0000001507257824 */ /* 0x040fe200078e02ff */
[-C--:B------:R-:W-:Y:S01]  /*3470*/  LEA R33, R7, R7.reuse, 0x2 ;  /* 0x0000000707217211 */ /* 0x080fe200078e10ff */
[----:B------:R3:W-:Y:S01]  /*3480*/  STL.64 [R1+0x1a0], R232 ;  /* 0x0001a0e801007387 */ /* 0x0007e20000100a00 */
[-C--:B0-----:R-:W-:Y:S01]  /*3490*/  IADD3 R230, P6, R49, R220.reuse, RZ ;  /* 0x000000dc31e67210 */ /* 0x081fe20007fde0ff */
[C---:B------:R-:W-:Y:S01]  /*34a0*/  IMAD R42, R7.reuse, 0x56, RZ ;  /* 0x00000056072a7824 */ /* 0x040fe200078e02ff */
[C---:B------:R-:W-:Y:S01]  /*34b0*/  LEA R63, R7.reuse, R7, 0x1 ;  /* 0x00000007073f7211 */ /* 0x040fe200078e08ff */
[----:B------:R0:W-:Y:S01]  /*34c0*/  STL.64 [R1+0x198], R224 ;  /* 0x000198e001007387 */ /* 0x0001e20000100a00 */
[-C--:B-1----:R-:W-:Y:S01]  /*34d0*/  IADD3 R228, P0, R48, R220.reuse, RZ ;  /* 0x000000dc30e47210 */ /* 0x082fe20007f1e0ff */
[C---:B------:R-:W-:Y:S01]  /*34e0*/  IMAD R16, R7.reuse, 0x16, RZ ;  /* 0x0000001607107824 */ /* 0x040fe200078e02ff */
[-C--:B------:R-:W-:Y:S01]  /*34f0*/  LEA.HI.X.SX32 R231, R28, R221.reuse, 0x1, P6 ;  /* 0x000000dd1ce77211 */ /* 0x080fe200030f0eff */
[C---:B------:R-:W-:Y:S01]  /*3500*/  IMAD R14, R7.reuse, 0x2c, RZ ;  /* 0x0000002c070e7824 */ /* 0x040fe200078e02ff */
[-C--:B--2---:R-:W-:Y:S01]  /*3510*/  IADD3 R222, P3, R38, R220.reuse, RZ ;  /* 0x000000dc26de7210 */ /* 0x084fe20007f7e0ff */
[----:B------:R-:W-:Y:S01]  /*3520*/  IMAD R45, R7, 0x2b, RZ ;  /* 0x0000002b072d7824 */ /* 0x000fe200078e02ff */
[-C--:B------:R-:W-:Y:S01]  /*3530*/  LEA.HI.X.SX32 R229, R35, R221.reuse, 0x1, P0 ;  /* 0x000000dd23e57211 */ /* 0x080fe200000f0eff */
[C---:B------:R-:W-:Y:S01]  /*3540*/  IMAD R53, R7.reuse, 0xb, RZ ;  /* 0x0000000b07357824 */ /* 0x040fe200078e02ff */
[-C--:B------:R-:W-:Y:S01]  /*3550*/  LEA.HI.X.SX32 R223, R40, R221.reuse, 0x1, P3 ;  /* 0x000000dd28df7211 */ /* 0x080fe200018f0eff */
[----:B------:R-:W-:Y:S01]  /*3560*/  IMAD R34, R7, 0x58, RZ ;  /* 0x0000005807227824 */ /* 0x000fe200078e02ff */
[-C--:B---3--:R-:W-:Y:S01]  /*3570*/  IADD3 R232, P5, R43, R220.reuse, RZ ;  /* 0x000000dc2be87210 */ /* 0x088fe20007fbe0ff */
[C---:B------:R-:W-:Y:S01]  /*3580*/  IMAD R32, R7.reuse, 0x5a, RZ ;  /* 0x0000005a07207824 */ /* 0x040fe200078e02ff */
[-C--:B0-----:R-:W-:Y:S01]  /*3590*/  IADD3 R224, P1, R42, R220.reuse, RZ ;  /* 0x000000dc2ae07210 */ /* 0x081fe20007f3e0ff */
[----:B------:R0:W-:Y:S01]  /*35a0*/  STL.64 [R1+0x228], R222 ;  /* 0x000228de01007387 */ /* 0x0001e20000100a00 */
[-C--:B------:R-:W-:Y:S01]  /*35b0*/  LEA.HI.X.SX32 R233, R22, R221.reuse, 0x1, P5 ;  /* 0x000000dd16e97211 */ /* 0x080fe200028f0eff */
[----:B------:R-:W-:Y:S01]  /*35c0*/  IMAD R8, R7, 0x2e, RZ ;  /* 0x0000002e07087824 */ /* 0x000fe200078e02ff */
[----:B------:R-:W-:Y:S01]  /*35d0*/  LEA.HI.X.SX32 R225, R45, R221, 0x1, P1 ;  /* 0x000000dd2de17211 */ /* 0x000fe200008f0eff */
[----:B------:R1:W-:Y:S01]  /*35e0*/  STL.64 [R1+0x190], R226 ;  /* 0x000190e201007387 */ /* 0x0003e20000100a00 */
[C---:B------:R-:W-:Y:S01]  /*35f0*/  IMAD R60, R7.reuse, 0x2d, RZ ;  /* 0x0000002d073c7824 */ /* 0x040fe200078e02ff */
[CC--:B------:R-:W-:Y:S01]  /*3600*/  LEA R85, R7.reuse, -R7.reuse, 0x3 ;  /* 0x8000000707557211 */ /* 0x0c0fe200078e18ff */
[C---:B------:R-:W-:Y:S01]  /*3610*/  IMAD R61, R7.reuse, 0x17, RZ ;  /* 0x00000017073d7824 */ /* 0x040fe200078e02ff */
[----:B------:R2:W-:Y:S01]  /*3620*/  STL.64 [R1+0x188], R234 ;  /* 0x000188ea01007387 */ /* 0x0005e20000100a00 */
[C---:B------:R-:W-:Y:S01]  /*3630*/  IMAD R27, R7.reuse, 0x5c, RZ ;  /* 0x0000005c071b7824 */ /* 0x040fe200078e02ff */
[CC--:B------:R-:W-:Y:S01]  /*3640*/  LEA R91, R7.reuse, -R7.reuse, 0x4 ;  /* 0x80000007075b7211 */ /* 0x0c0fe200078e20ff */
[----:B------:R-:W-:Y:S01]  /*3650*/  IMAD R29, R7, 0x5e, RZ ;  /* 0x0000005e071d7824 */ /* 0x000fe200078e02ff */
[-C--:B0-----:R-:W-:Y:S01]  /*3660*/  IADD3 R222, P3, R31, R220.reuse, RZ ;  /* 0x000000dc1fde7210 */ /* 0x081fe20007f7e0ff */
[C---:B------:R-:W-:Y:S01]  /*3670*/  IMAD R9, R7.reuse, 0x6, RZ ;  /* 0x0000000607097824 */ /* 0x040fe200078e02ff */
[C---:B------:R-:W-:Y:S01]  /*3680*/  LEA R96, R7.reuse, -R7, 0x5 ;  /* 0x8000000707607211 */ /* 0x040fe200078e28ff */
[C---:B------:R-:W-:Y:S01]  /*3690*/  IMAD R62, R7.reuse, 0x2f, RZ ;  /* 0x0000002f073e7824 */ /* 0x040fe200078e02ff */
[-C--:B-1----:R-:W-:Y:S01]  /*36a0*/  IADD3 R226, P4, R30, R220.reuse, RZ ;  /* 0x000000dc1ee27210 */ /* 0x082fe20007f9e0ff */
[----:B------:R-:W-:Y:S01]  /*36b0*/  IMAD R10, R7, 0xc, RZ ;  /* 0x0000000c070a7824 */ /* 0x000fe200078e02ff */
[-C--:B------:R-:W-:Y:S01]  /*36c0*/  LEA.HI.X.SX32 R223, R33, R221.reuse, 0x1, P3 ;  /* 0x000000dd21df7211 */ /* 0x080fe200018f0eff */
[C---:B------:R-:W-:Y:S01]  /*36d0*/  IMAD R11, R7.reuse, 0x18, RZ ;  /* 0x00000018070b7824 */ /* 0x040fe200078e02ff */
[-C--:B--2---:R-:W-:Y:S01]  /*36e0*/  IADD3 R234, P2, R28, R220.reuse, RZ ;  /* 0x000000dc1cea7210 */ /* 0x084fe20007f5e0ff */
[----:B------:R-:W-:Y:S01]  /*36f0*/  IMAD R12, R7, 0x30, RZ ;  /* 0x00000030070c7824 */ /* 0x000fe200078e02ff */
[-C--:B------:R-:W-:Y:S01]  /*3700*/  LEA.HI.X.SX32 R227, R31, R221.reuse, 0x1, P4 ;  /* 0x000000dd1fe37211 */ /* 0x080fe200020f0eff */
[----:B------:R0:W-:Y:S01]  /*3710*/  STL.64 [R1+0x298], R222 ;  /* 0x000298de01007387 */ /* 0x0001e20000100a00 */
[----:B------:R-:W-:Y:S01]  /*3720*/  LEA.HI.X.SX32 R235, R30, R221, 0x1, P2 ;  /* 0x000000dd1eeb7211 */ /* 0x000fe200010f0eff */
[C---:B------:R-:W-:Y:S01]  /*3730*/  IMAD R39, R7.reuse, 0x60, RZ ;  /* 0x0000006007277824 */ /* 0x040fe200078e02ff */
[C---:B------:R-:W-:Y:S01]  /*3740*/  SHF.L.U32 R99, R7.reuse, 0x3, RZ ;  /* 0x0000000307637819 */ /* 0x040fe200000006ff */
[----:B------:R1:W-:Y:S01]  /*3750*/  STL.64 [R1+0x270], R226 ;  /* 0x000270e201007387 */ /* 0x0003e20000100a00 */
[C---:B------:R-:W-:Y:S01]  /*3760*/  IMAD R51, R7.reuse, 0x62, RZ ;  /* 0x0000006207337824 */ /* 0x040fe200078e02ff */
[C---:B------:R-:W-:Y:S01]  /*3770*/  SHF.L.U32 R97, R7.reuse, 0x4, RZ ;  /* 0x0000000407617819 */ /* 0x040fe200000006ff */
[C---:B------:R-:W-:Y:S01]  /*3780*/  IMAD R57, R7.reuse, 0x64, RZ ;  /* 0x0000006407397824 */ /* 0x040fe200078e02ff */
[----:B------:R2:W-:Y:S01]  /*3790*/  STL.64 [R1+0x220], R234 ;  /* 0x000220ea01007387 */ /* 0x0005e20000100a00 */
[C---:B------:R-:W-:Y:S01]  /*37a0*/  IMAD R72, R7.reuse, 0x31, RZ ;  /* 0x0000003107487824 */ /* 0x040fe200078e02ff */
[C---:B------:R-:W-:Y:S01]  /*37b0*/  SHF.L.U32 R95, R7.reuse, 0x5, RZ ;  /* 0x00000005075f7819 */ /* 0x040fe200000006ff */
[C---:B------:R-:W-:Y:S01]  /*37c0*/  IMAD R13, R7.reuse, 0x32, RZ ;  /* 0x00000032070d7824 */ /* 0x040fe200078e02ff */
[----:B------:R3:W-:Y:S01]  /*37d0*/  STL.64 [R1+0x180], R230 ;  /* 0x000180e601007387 */ /* 0x0007e20000100a00 */
[-C--:B0-----:R-:W-:Y:S01]  /*37e0*/  IADD3 R222, P3, R34, R220.reuse, RZ ;  /* 0x000000dc22de7210 */ /* 0x081fe20007f7e0ff */
[C---:B------:R-:W-:Y:S01]  /*37f0*/  IMAD R73, R7.reuse, 0x19, RZ ;  /* 0x0000001907497824 */ /* 0x040fe200078e02ff */
[C---:B------:R-:W-:Y:S01]  /*3800*/  LEA R93, R7.reuse, -R7, 0x6 ;  /* 0x80000007075d7211 */ /* 0x040fe200078e30ff */
[----:B------:R0:W-:Y:S01]  /*3810*/  STL.64 [R1+0x178], R228 ;  /* 0x000178e401007387 */ /* 0x0001e20000100a00 */
[-C--:B-1----:R-:W-:Y:S01]  /*3820*/  IADD3 R226, P4, R32, R220.reuse, RZ ;  /* 0x000000dc20e27210 */ /* 0x082fe20007f9e0ff */
[C---:B------:R-:W-:Y:S01]  /*3830*/  IMAD R59, R7.reuse, 0x66, RZ ;  /* 0x00000066073b7824 */ /* 0x040fe200078e02ff */
[-C--:B------:R-:W-:Y:S01]  /*3840*/  LEA.HI.X.SX32 R223, R14, R221.reuse, 0x1, P3 ;  /* 0x000000dd0edf7211 */ /* 0x080fe200018f0eff */
[C---:B------:R-:W-:Y:S01]  /*3850*/  IMAD R15, R7.reuse, 0x1a, RZ ;  /* 0x0000001a070f7824 */ /* 0x040fe200078e02ff */
[-C--:B--2---:R-:W-:Y:S01]  /*3860*/  IADD3 R234, P2, R22, R220.reuse, RZ ;  /* 0x000000dc16ea7210 */ /* 0x084fe20007f5e0ff */
[C---:B------:R-:W-:Y:S01]  /*3870*/  IMAD R17, R7.reuse, 0x34, RZ ;  /* 0x0000003407117824 */ /* 0x040fe200078e02ff */
[-C--:B------:R-:W-:Y:S01]  /*3880*/  LEA.HI.X.SX32 R227, R60, R221.reuse, 0x1, P4 ;  /* 0x000000dd3ce37211 */ /* 0x080fe200020f0eff */
[----:B------:R-:W-:Y:S01]  /*3890*/  IMAD R76, R7, 0x33, RZ ;  /* 0x00000033074c7824 */ /* 0x000fe200078e02ff */
[-C--:B------:R-:W-:Y:S01]  /*38a0*/  LEA.HI.X.SX32 R235, R37, R221.reuse, 0x1, P2 ;  /* 0x000000dd25eb7211 */ /* 0x080fe200010f0eff */
[----:B------:R-:W-:Y:S01]  /*38b0*/  IMAD R78, R7, 0xd, RZ ;  /* 0x0000000d074e7824 */ /* 0x000fe200078e02ff */
[-C--:B---3--:R-:W-:Y:S01]  /*38c0*/  IADD3 R230, P6, R27, R220.reuse, RZ ;  /* 0x000000dc1be67210 */ /* 0x088fe20007fde0ff */
[----:B------:R-:W-:Y:S01]  /*38d0*/  IMAD R65, R7, 0x68, RZ ;  /* 0x0000006807417824 */ /* 0x000fe200078e02ff */
[----:B0-----:R-:W-:Y:S01]  /*38e0*/  IADD3 R228, P0, R29, R220, RZ ;  /* 0x000000dc1de47210 */ /* 0x001fe20007f1e0ff */
[----:B------:R0:W-:Y:S01]  /*38f0*/  STL.64 [R1+0x218], R234 ;  /* 0x000218ea01007387 */ /* 0x0001e20000100a00 */
[-C--:B------:R-:W-:Y:S01]  /*3900*/  LEA.HI.X.SX32 R231, R8, R221.reuse, 0x1, P6 ;  /* 0x000000dd08e77211 */ /* 0x080fe200030f0eff */
[C---:B------:R-:W-:Y:S01]  /*3910*/  IMAD R18, R7.reuse, 0x36, RZ ;  /* 0x0000003607127824 */ /* 0x040fe200078e02ff */
[----:B------:R-:W-:Y:S01]  /*3920*/  LEA.HI.X.SX32 R229, R62, R221, 0x1, P0 ;  /* 0x000000dd3ee57211 */ /* 0x000fe200000f0eff */
[----:B------:R1:W-:Y:S01]  /*3930*/  STL.64 [R1+0x170], R232 ;  /* 0x000170e801007387 */ /* 0x0003e20000100a00 */
[----:B------:R-:W-:-:S02]  /*3940*/  IMAD R67, R7, 0x6a, RZ ;  /* 0x0000006a07437824 */ /* 0x000fc400078e02ff */
[C---:B------:R-:W-:Y:S01]  /*3950*/  IMAD R71, R7.reuse, 0x6e, RZ ;  /* 0x0000006e07477824 */ /* 0x040fe200078e02ff */
[----:B------:R2:W-:Y:S01]  /*3960*/  STL.64 [R1+0x168], R224 ;  /* 0x000168e001007387 */ /* 0x0005e20000100a00 */
[C---:B------:R-:W-:Y:S02]  /*3970*/  IMAD R82, R7.reuse, 0x1b, RZ ;  /* 0x0000001b07527824 */ /* 0x040fe400078e02ff */
[C---:B------:R-:W-:Y:S01]  /*3980*/  IMAD R81, R7.reuse, 0x35, RZ ;  /* 0x0000003507517824 */ /* 0x040fe200078e02ff */
[-C--:B0-----:R-:W-:Y:S01]  /*3990*/  IADD3 R234, P2, R16, R220.reuse, RZ ;  /* 0x000000dc10ea7210 */ /* 0x081fe20007f5e0ff */
[C---:B------:R-:W-:Y:S02]  /*39a0*/  IMAD R83, R7.reuse, 0x37, RZ ;  /* 0x0000003707537824 */ /* 0x040fe400078e02ff */
[C---:B------:R-:W-:Y:S01]  /*39b0*/  IMAD R69, R7.reuse, 0x6c, RZ ;  /* 0x0000006c07457824 */ /* 0x040fe200078e02ff */
[-C--:B-1----:R-:W-:Y:S01]  /*39c0*/  IADD3 R232, P5, R14, R220.reuse, RZ ;  /* 0x000000dc0ee87210 */ /* 0x082fe20007fbe0ff */
[----:B------:R-:W-:Y:S01]  /*39d0*/  IMAD R19, R7, 0xe, RZ ;  /* 0x0000000e07137824 */ /* 0x000fe200078e02ff */
[-C--:B------:R-:W-:Y:S01]  /*39e0*/  LEA.HI.X.SX32 R235, R53, R221.reuse, 0x1, P2 ;  /* 0x000000dd35eb7211 */ /* 0x080fe200010f0eff */
[C---:B------:R-:W-:Y:S01]  /*39f0*/  IMAD R21, R7.reuse, 0x38, RZ ;  /* 0x0000003807157824 */ /* 0x040fe200078e02ff */
[----:B------:R-:W-:Y:S01]  /*3a00*/  LEA.HI.X.SX32 R233, R16, R221, 0x1, P5 ;  /* 0x000000dd10e97211 */ /* 0x000fe200028f0eff */
[----:B------:R-:W-:Y:S01]  /*3a10*/  IMAD R20, R7, 0x1c, RZ ;  /* 0x0000001c07147824 */ /* 0x000fe200078e02ff */
[----:B--2---:R-:W-:Y:S01]  /*3a20*/  IADD3 R224, P1, R39, R220, RZ ;  /* 0x000000dc27e07210 */ /* 0x004fe20007f3e0ff */
[----:B------:R0:W-:Y:S01]  /*3a30*/  STL.64 [R1+0x268], R234 ;  /* 0x000268ea01007387 */ /* 0x0001e20000100a00 */
[----:B------:R-:W-:-:S02]  /*3a40*/  IMAD R77, R7, 0x72, RZ ;  /* 0x00000072074d7824 */ /* 0x000fc400078e02ff */
[-C--:B------:R-:W-:Y:S01]  /*3a50*/  LEA.HI.X.SX32 R225, R12, R221.reuse, 0x1, P1 ;  /* 0x000000dd0ce17211 */ /* 0x080fe200008f0eff */
[----:B------:R1:W-:Y:S01]  /*3a60*/  STL.64 [R1+0x210], R232 ;  /* 0x000210e801007387 */ /* 0x0003e20000100a00 */
[C---:B------:R-:W-:Y:S02]  /*3a70*/  IMAD R75, R7.reuse, 0x70, RZ ;  /* 0x00000070074b7824 */ /* 0x040fe400078e02ff */
[C---:B------:R-:W-:Y:S01]  /*3a80*/  IMAD R23, R7.reuse, 0x3a, RZ ;  /* 0x0000003a07177824 */ /* 0x040fe200078e02ff */
[----:B------:R2:W-:Y:S01]  /*3a90*/  STL.64 [R1+0x160], R222 ;  /* 0x000160de01007387 */ /* 0x0005e20000100a00 */
[C---:B------:R-:W-:Y:S02]  /*3aa0*/  IMAD R88, R7.reuse, 0x39, RZ ;  /* 0x0000003907587824 */ /* 0x040fe400078e02ff */
[----:B------:R-:W-:Y:S01]  /*3ab0*/  IMAD R89, R7, 0x1d, RZ ;  /* 0x0000001d07597824 */ /* 0x000fe200078e02ff */
[----:B------:R3:W-:Y:S01]  /*3ac0*/  STL.64 [R1+0x158], R226 ;  /* 0x000158e201007387 */ /* 0x0007e20000100a00 */
[-C--:B0-----:R-:W-:Y:S01]  /*3ad0*/  IADD3 R234, P2, R51, R220.reuse, RZ ;  /* 0x000000dc33ea7210 */ /* 0x081fe20007f5e0ff */
[C---:B------:R-:W-:Y:S01]  /*3ae0*/  IMAD R79, R7.reuse, 0x74, RZ ;  /* 0x00000074074f7824 */ /* 0x040fe200078e02ff */
[-C--:B-1----:R-:W-:Y:S01]  /*3af0*/  IADD3 R232, P5, R8, R220.reuse, RZ ;  /* 0x000000dc08e87210 */ /* 0x082fe20007fbe0ff */
[C---:B------:R-:W-:Y:S01]  /*3b00*/  IMAD R80, R7.reuse, 0x76, RZ ;  /* 0x0000007607507824 */ /* 0x040fe200078e02ff */
[-C--:B------:R-:W-:Y:S01]  /*3b10*/  LEA.HI.X.SX32 R235, R72, R221.reuse, 0x1, P2 ;  /* 0x000000dd48eb7211 */ /* 0x080fe200010f0eff */
[----:B------:R-:W-:Y:S01]  /*3b20*/  IMAD R24, R7, 0x1e, RZ ;  /* 0x0000001e07187824 */ /* 0x000fe200078e02ff */
[-C--:B------:R-:W-:Y:S01]  /*3b30*/  LEA.HI.X.SX32 R233, R61, R221.reuse, 0x1, P5 ;  /* 0x000000dd3de97211 */ /* 0x080fe200028f0eff */
[----:B------:R-:W-:Y:S01]  /*3b40*/  IMAD R25, R7, 0x3c, RZ ;  /* 0x0000003c07197824 */ /* 0x000fe200078e02ff */
[-C--:B--2---:R-:W-:Y:S01]  /*3b50*/  IADD3 R222, P3, R57, R220.reuse, RZ ;  /* 0x000000dc39de7210 */ /* 0x084fe20007f7e0ff */
[----:B------:R-:W-:Y:S01]  /*3b60*/  IMAD R84, R7, 0x78, RZ ;  /* 0x0000007807547824 */ /* 0x000fe200078e02ff */
[-C--:B---3--:R-:W-:Y:S01]  /*3b70*/  IADD3 R226, P4, R59, R220.reuse, RZ ;  /* 0x000000dc3be27210 */ /* 0x088fe20007f9e0ff */
[----:B------:R0:W-:Y:S01]  /*3b80*/  STL.64 [R1+0x208], R232 ;  /* 0x000208e801007387 */ /* 0x0001e20000100a00 */
[-C--:B------:R-:W-:Y:S01]  /*3b90*/  LEA.HI.X.SX32 R223, R13, R221.reuse, 0x1, P3 ;  /* 0x000000dd0ddf7211 */ /* 0x080fe200018f0eff */
[----:B------:R-:W-:Y:S01]  /*3ba0*/  IMAD R90, R7, 0x3b, RZ ;  /* 0x0000003b075a7824 */ /* 0x000fe200078e02ff */
[----:B------:R-:W-:Y:S01]  /*3bb0*/  LEA.HI.X.SX32 R227, R76, R221, 0x1, P4 ;  /* 0x000000dd4ce37211 */ /* 0x000fe200020f0eff */
[----:B------:R1:W-:Y:S01]  /*3bc0*/  STL.64 [R1+0x150], R230 ;  /* 0x000150e601007387 */ /* 0x0003e20000100a00 */
[----:B------:R-:W-:Y:S01]  /*3bd0*/  IADD3 R8, P2, R71, R220, RZ ;  /* 0x000000dc47087210 */ /* 0x000fe20007f5e0ff */
[----:B------:R-:W-:-:S02]  /*3be0*/  IMAD R86, R7, 0x7a, RZ ;  /* 0x0000007a07567824 */ /* 0x000fc400078e02ff */
[----:B------:R2:W-:Y:S01]  /*3bf0*/  STL.64 [R1+0x148], R228 ;  /* 0x000148e401007387 */ /* 0x0005e20000100a00 */
[C---:B------:R-:W-:Y:S02]  /*3c00*/  IMAD R26, R7.reuse, 0x3e, RZ ;  /* 0x0000003e071a7824 */ /* 0x040fe400078e02ff */
[----:B------:R-:W-:Y:S01]  /*3c10*/  IMAD R87, R7, 0x7c, RZ ;  /* 0x0000007c07577824 */ /* 0x000fe200078e02ff */
[-C--:B0-----:R-:W-:Y:S01]  /*3c20*/  IADD3 R232, P5, R9, R220.reuse, RZ ;  /* 0x000000dc09e87210 */ /* 0x081fe20007fbe0ff */
[C---:B------:R-:W-:Y:S02]  /*3c30*/  IMAD R94, R7.reuse, 0x3d, RZ ;  /* 0x0000003d075e7824 */ /* 0x040fe400078e02ff */
[----:B------:R-:W-:Y:S01]  /*3c40*/  IMAD R92, R7, 0x7e, RZ ;  /* 0x0000007e075c7824 */ /* 0x000fe200078e02ff */
[----:B------:R-:W-:Y:S02]  /*3c50*/  LEA.HI.X.SX32 R233, R63, R221, 0x1, P5 ;  /* 0x000000dd3fe97211 */ /* 0x000fe400028f0eff */
[----:B-1----:R-:W-:-:S02]  /*3c60*/  IADD3 R230, P6, R10, R220, RZ ;  /* 0x000000dc0ae67210 */ /* 0x002fc40007fde0ff */
[-C--:B--2---:R-:W-:Y:S01]  /*3c70*/  IADD3 R228, P0, R11, R220.reuse, RZ ;  /* 0x000000dc0be47210 */ /* 0x084fe20007f1e0ff */
[----:B------:R0:W-:Y:S01]  /*3c80*/  STL.64 [R1+0x2a0], R232 ;  /* 0x0002a0e801007387 */ /* 0x0001e20000100a00 */
[-C--:B------:R-:W-:Y:S02]  /*3c90*/  LEA.HI.X.SX32 R231, R9, R221.reuse, 0x1, P6 ;  /* 0x000000dd09e77211 */ /* 0x080fe400030f0eff */
[-C--:B------:R-:W-:Y:S02]  /*3ca0*/  LEA.HI.X.SX32 R229, R10, R221.reuse, 0x1, P0 ;  /* 0x000000dd0ae57211 */ /* 0x080fe400000f0eff */
[----:B------:R-:W-:Y:S01]  /*3cb0*/  LEA.HI.X.SX32 R9, R83, R221, 0x1, P2 ;  /* 0x000000dd53097211 */ /* 0x000fe200010f0eff */
[----:B------:R1:W-:Y:S04]  /*3cc0*/  STL.64 [R1+0x290], R230 ;  /* 0x000290e601007387 */ /* 0x0003e80000100a00 */
[----:B------:R2:W-:Y:S01]  /*3cd0*/  STL.64 [R1+0x260], R228 ;  /* 0x000260e401007387 */ /* 0x0005e20000100a00 */
[----:B0-----:R-:W-:-:S04]  /*3ce0*/  IADD3 R232, P5, R12, R220, RZ ;  /* 0x000000dc0ce87210 */ /* 0x001fc80007fbe0ff */
[----:B------:R-:W-:Y:S02]  /*3cf0*/  LEA.HI.X.SX32 R233, R11, R221, 0x1, P5 ;  /* 0x000000dd0be97211 */ /* 0x000fe400028f0eff */
[----:B-1----:R-:W-:-:S03]  /*3d00*/  IADD3 R230, P6, R65, R220, RZ ;  /* 0x000000dc41e67210 */ /* 0x002fc60007fde0ff */
[----:B------:R0:W-:Y:S01]  /*3d10*/  STL.64 [R1+0x200], R232 ;  /* 0x000200e801007387 */ /* 0x0001e20000100a00 */
[-C--:B--2---:R-:W-:Y:S02]  /*3d20*/  IADD3 R228, P0, R67, R220.reuse, RZ ;  /* 0x000000dc43e47210 */ /* 0x084fe40007f1e0ff */
[-C--:B------:R-:W-:Y:S01]  /*3d30*/  LEA.HI.X.SX32 R231, R17, R221.reuse, 0x1, P6 ;  /* 0x000000dd11e77211 */ /* 0x080fe200030f0eff */
[----:B------:R1:W-:Y:S01]  /*3d40*/  STL.64 [R1+0x140], R224 ;  /* 0x000140e001007387 */ /* 0x0003e20000100a00 */
[-C--:B------:R-:W-:Y:S02]  /*3d50*/  LEA.HI.X.SX32 R229, R81, R221.reuse, 0x1, P0 ;  /* 0x000000dd51e57211 */ /* 0x080fe400000f0eff */
[-C--:B------:R-:W-:Y:S01]  /*3d60*/  IADD3 R14, P6, R79, R220.reuse, RZ ;  /* 0x000000dc4f0e7210 */ /* 0x080fe20007fde0ff */
[----:B------:R-:W-:Y:S01]  /*3d70*/  STL.64 [R1+0x138], R234 ;  /* 0x000138ea01007387 */ /* 0x000fe20000100a00 */
[-C--:B------:R-:W-:Y:S02]  /*3d80*/  IADD3 R12, P0, R80, R220.reuse, RZ ;  /* 0x000000dc500c7210 */ /* 0x080fe40007f1e0ff */
[----:B0-----:R-:W-:Y:S01]  /*3d90*/  IADD3 R232, P5, R13, R220, RZ ;  /* 0x000000dc0de87210 */ /* 0x001fe20007fbe0ff */
[----:B------:R0:W-:Y:S01]  /*3da0*/  STL.64 [R1+0x130], R222 ;  /* 0x000130de01007387 */ /* 0x0001e20000100a00 */
[----:B------:R-:W-:-:S02]  /*3db0*/  LEA.HI.X.SX32 R13, R90, R221, 0x1, P0 ;  /* 0x000000dd5a0d7211 */ /* 0x000fc400000f0eff */
[-C--:B------:R-:W-:Y:S02]  /*3dc0*/  LEA.HI.X.SX32 R233, R73, R221.reuse, 0x1, P5 ;  /* 0x000000dd49e97211 */ /* 0x080fe400028f0eff */
[-C--:B------:R-:W-:Y:S02]  /*3dd0*/  IADD3 R10, P5, R15, R220.reuse, RZ ;  /* 0x000000dc0f0a7210 */ /* 0x080fe40007fbe0ff */
[-C--:B-1----:R-:W-:Y:S01]  /*3de0*/  IADD3 R224, P1, R69, R220.reuse, RZ ;  /* 0x000000dc45e07210 */ /* 0x082fe20007f3e0ff */
[----:B------:R-:W-:Y:S01]  /*3df0*/  STL.64 [R1+0x1f8], R232 ;  /* 0x0001f8e801007387 */ /* 0x000fe20000100a00 */
[-C--:B------:R-:W-:Y:S02]  /*3e00*/  LEA.HI.X.SX32 R11, R78, R221.reuse, 0x1, P5 ;  /* 0x000000dd4e0b7211 */ /* 0x080fe400028f0eff */
[----:B------:R-:W-:Y:S01]  /*3e10*/  LEA.HI.X.SX32 R225, R18, R221, 0x1, P1 ;  /* 0x000000dd12e17211 */ /* 0x000fe200008f0eff */
[----:B------:R1:W-:Y:S01]  /*3e20*/  STL.64 [R1+0x128], R226 ;  /* 0x000128e201007387 */ /* 0x0003e20000100a00 */
[----:B0-----:R-:W-:-:S02]  /*3e30*/  IADD3 R222, P3, R17, R220, RZ ;  /* 0x000000dc11de7210 */ /* 0x001fc40007f7e0ff */
[-C--:B------:R-:W-:Y:S01]  /*3e40*/  IADD3 R16, P1, R20, R220.reuse, RZ ;  /* 0x000000dc14107210 */ /* 0x080fe20007f3e0ff */
[----:B------:R0:W-:Y:S01]  /*3e50*/  STL.64 [R1+0x258], R10 ;  /* 0x0002580a01007387 */ /* 0x0001e20000100a00 */
[-C--:B------:R-:W-:Y:S02]  /*3e60*/  LEA.HI.X.SX32 R223, R15, R221.reuse, 0x1, P3 ;  /* 0x000000dd0fdf7211 */ /* 0x080fe400018f0eff */
[-C--:B------:R-:W-:Y:S02]  /*3e70*/  LEA.HI.X.SX32 R17, R19, R221.reuse, 0x1, P1 ;  /* 0x000000dd13117211 */ /* 0x080fe400008f0eff */
[----:B------:R-:W-:Y:S01]  /*3e80*/  LEA.HI.X.SX32 R15, R23, R221, 0x1, P6 ;  /* 0x000000dd170f7211 */ /* 0x000fe200030f0eff */
[----:B------:R2:W-:Y:S01]  /*3e90*/  STL.64 [R1+0x1f0], R222 ;  /* 0x0001f0de01007387 */ /* 0x0005e20000100a00 */
[----:B-1----:R-:W-:-:S03]  /*3ea0*/  IADD3 R226, P4, R75, R220, RZ ;  /* 0x000000dc4be27210 */ /* 0x002fc60007f9e0ff */
[----:B------:R-:W-:Y:S01]  /*3eb0*/  STL.64 [R1+0x120], R230 ;  /* 0x000120e601007387 */ /* 0x000fe20000100a00 */
[-C--:B0-----:R-:W-:Y:S02]  /*3ec0*/  IADD3 R10, P5, R77, R220.reuse, RZ ;  /* 0x000000dc4d0a7210 */ /* 0x081fe40007fbe0ff */
[-C--:B------:R-:W-:Y:S02]  /*3ed0*/  LEA.HI.X.SX32 R227, R21, R221.reuse, 0x1, P4 ;  /* 0x000000dd15e37211 */ /* 0x080fe400020f0eff */
[----:B------:R-:W-:Y:S02]  /*3ee0*/  LEA.HI.X.SX32 R11, R88, R221, 0x1, P5 ;  /* 0x000000dd580b7211 */ /* 0x000fe400028f0eff */
[----:B--2---:R-:W-:-:S04]  /*3ef0*/  IADD3 R222, P3, R18, R220, RZ ;  /* 0x000000dc12de7210 */ /* 0x004fc80007f7e0ff */
[----:B------:R-:W-:-:S05]  /*3f00*/  LEA.HI.X.SX32 R223, R82, R221, 0x1, P3 ;  /* 0x000000dd52df7211 */ /* 0x000fca00018f0eff */
[----:B------:R0:W-:Y:S04]  /*3f10*/  STL.64 [R1+0x1e8], R222 ;  /* 0x0001e8de01007387 */ /* 0x0001e80000100a00 */
[----:B------:R-:W-:Y:S04]  /*3f20*/  STL.64 [R1+0x118], R228 ;  /* 0x000118e401007387 */ /* 0x000fe80000100a00 */
[----:B------:R1:W-:Y:S01]  /*3f30*/  STL.64 [R1+0x108], R8 ;  /* 0x0001080801007387 */ /* 0x0003e20000100a00 */
[----:B0-----:R-:W-:-:S03]  /*3f40*/  IADD3 R222, P3, R19, R220, RZ ;  /* 0x000000dc13de7210 */ /* 0x001fc60007f7e0ff */
[----:B------:R0:W-:Y:S01]  /*3f50*/  STL.64 [R1+0x110], R224 ;  /* 0x000110e001007387 */ /* 0x0001e20000100a00 */
[----:B------:R-:W-:Y:S02]  /*3f60*/  LEA.HI.X.SX32 R223, R85, R221, 0x1, P3 ;  /* 0x000000dd55df7211 */ /* 0x000fe400018f0eff */
[----:B-1----:R-:W-:-:S03]  /*3f70*/  IADD3 R8, P2, R21, R220, RZ ;  /* 0x000000dc15087210 */ /* 0x002fc60007f5e0ff */
[----:B------:R1:W-:Y:S01]  /*3f80*/  STL.64 [R1+0x288], R222 ;  /* 0x000288de01007387 */ /* 0x0003e20000100a00 */
[----:B------:R-:W-:Y:S02]  /*3f90*/  LEA.HI.X.SX32 R9, R20, R221, 0x1, P2 ;  /* 0x000000dd14097211 */ /* 0x000fe400010f0eff */
[----:B0-----:R-:W-:-:S03]  /*3fa0*/  IADD3 R224, P3, R84, R220, RZ ;  /* 0x000000dc54e07210 */ /* 0x001fc60007f7e0ff */
[----:B------:R0:W-:Y:S01]  /*3fb0*/  STL.64 [R1+0x1e0], R8 ;  /* 0x0001e00801007387 */ /* 0x0001e20000100a00 */
[-C--:B------:R-:W-:Y:S02]  /*3fc0*/  LEA.HI.X.SX32 R225, R25, R221.reuse, 0x1, P3 ;  /* 0x000000dd19e17211 */ /* 0x080fe400018f0eff */
[-C--:B------:R-:W-:Y:S01]  /*3fd0*/  IADD3 R18, P3, R26, R220.reuse, RZ ;  /* 0x000000dc1a127210 */ /* 0x080fe20007f7e0ff */
[----:B------:R2:W-:Y:S01]  /*3fe0*/  STL.64 [R1+0x250], R16 ;  /* 0x0002501001007387 */ /* 0x0005e20000100a00 */
[-C--:B-1----:R-:W-:Y:S02]  /*3ff0*/  IADD3 R222, P1, R86, R220.reuse, RZ ;  /* 0x000000dc56de7210 */ /* 0x082fe40007f3e0ff */
[-C--:B------:R-:W-:Y:S01]  /*4000*/  LEA.HI.X.SX32 R19, R96, R221.reuse, 0x1, P3 ;  /* 0x000000dd60137211 */ /* 0x080fe200018f0eff */
[----:B------:R1:W-:Y:S01]  /*4010*/  STL.64 [R1+0xf8], R10 ;  /* 0x0000f80a01007387 */ /* 0x0003e20000100a00 */
[-C--:B------:R-:W-:Y:S02]  /*4020*/  LEA.HI.X.SX32 R223, R94, R221.reuse, 0x1, P1 ;  /* 0x000000dd5edf7211 */ /* 0x080fe400008f0eff */
[----:B0-----:R-:W-:Y:S01]  /*4030*/  IADD3 R8, P2, R23, R220, RZ ;  /* 0x000000dc17087210 */ /* 0x001fe20007f5e0ff */
[----:B------:R-:W-:Y:S03]  /*4040*/  STL.64 [R1+0x100], R226 ;  /* 0x000100e201007387 */ /* 0x000fe60000100a00 */
[----:B------:R-:W-:-:S02]  /*4050*/  LEA.HI.X.SX32 R9, R89, R221, 0x1, P2 ;  /* 0x000000dd59097211 */ /* 0x000fc400010f0eff */
[-C--:B--2---:R-:W-:Y:S02]  /*4060*/  IADD3 R16, P4, R87, R220.reuse, RZ ;  /* 0x000000dc57107210 */ /* 0x084fe40007f9e0ff */
[-C--:B-1----:R-:W-:Y:S01]  /*4070*/  IADD3 R10, P5, R24, R220.reuse, RZ ;  /* 0x000000dc180a7210 */ /* 0x082fe20007fbe0ff */
[----:B------:R0:W-:Y:S01]  /*4080*/  STL.64 [R1+0x1d8], R8 ;  /* 0x0001d80801007387 */ /* 0x0001e20000100a00 */
[-C--:B------:R-:W-:Y:S02]  /*4090*/  LEA.HI.X.SX32 R17, R26, R221.reuse, 0x1, P4 ;  /* 0x000000dd1a117211 */ /* 0x080fe400020f0eff */
[----:B------:R-:W-:Y:S01]  /*40a0*/  LEA.HI.X.SX32 R11, R91, R221, 0x1, P5 ;  /* 0x000000dd5b0b7211 */ /* 0x000fe200028f0eff */
[----:B------:R1:W-:Y:S04]  /*40b0*/  STL.64 [R1+0xf0], R14 ;  /* 0x0000f00e01007387 */ /* 0x0003e80000100a00 */
[----:B------:R2:W-:Y:S01]  /*40c0*/  STL.64 [R1+0xe8], R12 ;  /* 0x0000e80c01007387 */ /* 0x0005e20000100a00 */
[----:B0-----:R-:W-:-:S03]  /*40d0*/  IADD3 R8, P2, R25, R220, RZ ;  /* 0x000000dc19087210 */ /* 0x001fc60007f5e0ff */
[----:B------:R0:W-:Y:S01]  /*40e0*/  STL.64 [R1+0x248], R10 ;  /* 0x0002480a01007387 */ /* 0x0001e20000100a00 */
[-C--:B------:R-:W-:Y:S02]  /*40f0*/  LEA.HI.X.SX32 R9, R24, R221.reuse, 0x1, P2 ;  /* 0x000000dd18097211 */ /* 0x080fe400010f0eff */
[CC--:B-1----:R-:W-:Y:S02]  /*4100*/  LEA R14, P6, R7.reuse, R220.reuse, 0x4 ;  /* 0x000000dc070e7211 */ /* 0x0c2fe400078c20ff */
[-C--:B--2---:R-:W-:Y:S01]  /*4110*/  LEA R12, P0, R7, R220.reuse, 0x5 ;  /* 0x000000dc070c7211 */ /* 0x084fe200078028ff */
[----:B------:R1:W-:Y:S01]  /*4120*/  STL.64 [R1+0x1d0], R8 ;  /* 0x0001d00801007387 */ /* 0x0003e20000100a00 */
[-C--:B------:R-:W-:Y:S02]  /*4130*/  LEA.HI.X.SX32 R15, R99, R221.reuse, 0x1, P6 ;  /* 0x000000dd630f7211 */ /* 0x080fe400030f0eff */
[----:B------:R-:W-:Y:S01]  /*4140*/  LEA.HI.X.SX32 R13, R97, R221, 0x1, P0 ;  /* 0x000000dd610d7211 */ /* 0x000fe200000f0eff */
[----:B------:R2:W-:Y:S01]  /*4150*/  STL.64 [R1+0xe0], R224 ;  /* 0x0000e0e001007387 */ /* 0x0005e20000100a00 */
[----:B0-----:R-:W-:-:S03]  /*4160*/  LEA R10, P5, R7, R220, 0x6 ;  /* 0x000000dc070a7211 */ /* 0x001fc600078a30ff */
[----:B------:R2:W-:Y:S01]  /*4170*/  STL.64 [R1+0xd8], R222 ;  /* 0x0000d8de01007387 */ /* 0x0005e20000100a00 */
[-C--:B------:R-:W-:Y:S02]  /*4180*/  LEA.HI.X.SX32 R11, R95, R221.reuse, 0x1, P5 ;  /* 0x000000dd5f0b7211 */ /* 0x080fe400028f0eff */
[----:B-1----:R-:W-:Y:S01]  /*4190*/  IADD3 R8, P2, R92, R220, RZ ;  /* 0x000000dc5c087210 */ /* 0x002fe20007f5e0ff */
[----:B------:R2:W-:Y:S03]  /*41a0*/  STL.64 [R1+0x1c8], R18 ;  /* 0x0001c81201007387 */ /* 0x0005e60000100a00 */
[----:B------:R-:W-:Y:S01]  /*41b0*/  LEA.HI.X.SX32 R9, R93, R221, 0x1, P2 ;  /* 0x000000dd5d097211 */ /* 0x000fe200010f0eff */
[----:B------:R2:W-:Y:S04]  /*41c0*/  STL.64 [R1+0xd0], R16 ;  /* 0x0000d01001007387 */ /* 0x0005e80000100a00 */
[----:B------:R2:W-:Y:S04]  /*41d0*/  STL.64 [R1+0x280], R14 ;  /* 0x0002800e01007387 */ /* 0x0005e80000100a00 */
[----:B------:R2:W-:Y:S04]  /*41e0*/  STL.64 [R1+0x240], R12 ;  /* 0x0002400c01007387 */ /* 0x0005e80000100a00 */
[----:B------:R2:W-:Y:S04]  /*41f0*/  STL.64 [R1+0x1c0], R10 ;  /* 0x0001c00a01007387 */ /* 0x0005e80000100a00 */
[----:B------:R2:W-:Y:S02]  /*4200*/  STL.64 [R1+0xc8], R8 ;  /* 0x0000c80801007387 */ /* 0x0005e40000100a00 */
.L_x_1:
[----:B--2---:R-:W2:Y:S04]  /*4210*/  LDL.64 R12, [R1+0x4b0] ;  /* 0x0004b000010c7983 */ /* 0x004ea80000100a00 */
[----:B------:R-:W3:Y:S04]  /*4220*/  LDL.64 R16, [R1+0x488] ;  /* 0x0004880001107983 */ /* 0x000ee80000100a00 */
[----:B------:R-:W4:Y:S04]  /*4230*/  LDL.64 R10, [R1+0x4a8] ;  /* 0x0004a800010a7983 */ /* 0x000f280000100a00 */
        /* <DEDUP_REMOVED lines=11> */
[----:B------:R-:W-:Y:S04]  /*42f0*/  STL [R1+0x520], R2 ;  /* 0x0005200201007387 */ /* 0x000fe80000100800 */
[----:B------:R-:W-:Y:S04]  /*4300*/  STL [R1+0x51c], R4 ;  /* 0x00051c0401007387 */ /* 0x000fe80000100800 */
[----:B------:R-:W-:Y:S04]  /*4310*/  STL [R1+0x518], R6 ;  /* 0x0005180601007387 */ /* 0x000fe80000100800 */
[----:B------:R0:W-:Y:S04]  /*4320*/  STL [R1+0x514], R3 ;  /* 0x0005140301007387 */ /* 0x0001e80000100800 */
[----:B------:R-:W4:Y:S04]  /*4330*/  LDL.64 R226, [R1+0x440] ;  /* 0x0004400001e27983 */ /* 0x000f280000100a00 */
[----:B------:R-:W4:Y:S04]  /*4340*/  LDL.64 R244, [R1+0x418] ;  /* 0x0004180001f47983 */ /* 0x000f280000100a00 */
[----:B0-----:R-:W4:Y:S04]  /*4350*/  LDL.64 R2, [R1+0x438] ;  /* 0x0004380001027983 */ /* 0x001f280000100a00 */
[----:B------:R-:W4:Y:S04]  /*4360*/  LDL.64 R240, [R1+0x408] ;  /* 0x0004080001f07983 */ /* 0x000f280000100a00 */
[----:B------:R-:W4:Y:S04]  /*4370*/  LDL.64 R242, [R1+0x410] ;  /* 0x0004100001f27983 */ /* 0x000f280000100a00 */
[----:B------:R-:W4:Y:S04]  /*4380*/  LDL.64 R238, [R1+0x400] ;  /* 0x0004000001ee7983 */ /* 0x000f280000100a00 */
[----:B------:R-:W4:Y:S04]  /*4390*/  LDL.64 R236, [R1+0x3f8] ;  /* 0x0003f80001ec7983 */ /* 0x000f280000100a00 */
[----:B------:R-:W4:Y:S04]  /*43a0*/  LDL.64 R248, [R1+0x3a0] ;  /* 0x0003a00001f87983 */ /* 0x000f280000100a00 */
[----:B------:R-:W4:Y:S04]  /*43b0*/  LDL.64 R246, [R1+0x398] ;  /* 0x0003980001f67983 */ /* 0x000f280000100a00 */
[----:B------:R-:W4:Y:S01]  /*43c0*/  LDL.64 R250, [R1+0x300] ;  /* 0x0003000001fa7983 */ /* 0x000f220000100a00 */
[----:B--2---:R-:W-:-:S04]  /*43d0*/  IMAD.WIDE R12, R5, 0x2, R12 ;  /* 0x00000002050c7825 */ /* 0x004fc800078e020c */
[C---:B---3--:R-:W-:Y:S01]  /*43e0*/  IMAD.WIDE R16, R5.reuse, 0x2, R16 ;  /* 0x0000000205107825 */ /* 0x048fe200078e0210 */
[----:B------:R0:W2:Y:S03]  /*43f0*/  LDG.E.U16 R27, desc[UR28][R12.64] ;  /* 0x0000001c0c1b7981 */ /* 0x0000a6000c1e1500 */
[C---:B----4-:R-:W-:Y:S01]  /*4400*/  IMAD.WIDE R10, R5.reuse, 0x2, R10 ;  /* 0x00000002050a7825 */ /* 0x050fe200078e020a */
[----:B------:R1:W3:Y:S03]  /*4410*/  LDG.E.U16 R26, desc[UR28][R16.64] ;  /* 0x0000001c101a7981 */ /* 0x0002e6000c1e1500 */
[C---:B------:R-:W-:Y:S01]  /*4420*/  IMAD.WIDE R14, R5.reuse, 0x2, R14 ;  /* 0x00000002050e7825 */ /* 0x040fe200078e020e */
[----:B------:R4:W3:Y:S03]  /*4430*/  LDG.E.U16 R39, desc[UR28][R10.64] ;  /* 0x0000001c0a277981 */ /* 0x0008e6000c1e1500 */
[C---:B0-----:R-:W-:Y:S01]  /*4440*/  IMAD.WIDE R12, R5.reuse, 0x2, R230 ;  /* 0x00000002050c7825 */ /* 0x041fe200078e02e6 */
[----:B------:R0:W3:Y:S03]  /*4450*/  LDG.E.U16 R37, desc[UR28][R14.64] ;  /* 0x0000001c0e257981 */ /* 0x0000e6000c1e1500 */
[C---:B-1----:R-:W-:Y:S01]  /*4460*/  IMAD.WIDE R16, R5.reuse, 0x2, R228 ;  /* 0x0000000205107825 */ /* 0x042fe200078e02e4 */
[----:B------:R-:W2:Y:S04]  /*4470*/  LDL.64 R230, [R1+0x3e0] ;  /* 0x0003e00001e67983 */ /* 0x000ea80000100a00 */
[----:B------:R-:W3:Y:S01]  /*4480*/  LDG.E.U16 R36, desc[UR28][R16.64] ;  /* 0x0000001c10247981 */ /* 0x000ee2000c1e1500 */
[----:B------:R-:W-:-:S03]  /*4490*/  IMAD.WIDE R8, R5, 0x2, R8 ;  /* 0x0000000205087825 */ /* 0x000fc600078e0208 */
[----:B------:R-:W3:Y:S01]  /*44a0*/  LDL.64 R228, [R1+0x3d0] ;  /* 0x0003d00001e47983 */ /* 0x000ee20000100a00 */
[----:B------:R-:W-:-:S03]  /*44b0*/  IMAD.WIDE R24, R5, 0x2, R234 ;  /* 0x0000000205187825 */ /* 0x000fc600078e02ea */
[----:B------:R-:W3:Y:S01]  /*44c0*/  LDG.E.U16 R38, desc[UR28][R8.64] ;  /* 0x0000001c08267981 */ /* 0x000ee2000c1e1500 */
[----:B----4-:R-:W-:-:S03]  /*44d0*/  IMAD.WIDE R10, R5, 0x2, R22 ;  /* 0x00000002050a7825 */ /* 0x010fc600078e0216 */
[----:B------:R-:W4:Y:S04]  /*44e0*/  LDL.64 R234, [R1+0x3f0] ;  /* 0x0003f00001ea7983 */ /* 0x000f280000100a00 */
[----:B------:R1:W3:Y:S01]  /*44f0*/  LDG.E.U16 R23, desc[UR28][R12.64] ;  /* 0x0000001c0c177981 */ /* 0x0002e2000c1e1500 */
[----:B0-----:R-:W-:-:S03]  /*4500*/  IMAD.WIDE R14, R5, 0x2, R224 ;  /* 0x00000002050e7825 */ /* 0x001fc600078e02e0 */
[----:B------:R0:W3:Y:S04]  /*4510*/  LDG.E.U16 R7, desc[UR28][R10.64] ;  /* 0x0000001c0a077981 */ /* 0x0000e8000c1e1500 */
[----:B------:R-:W2:Y:S01]  /*4520*/  LDL.64 R224, [R1+0x430] ;  /* 0x0004300001e07983 */ /* 0x000ea20000100a00 */
[----:B-1----:R-:W-:-:S03]  /*4530*/  IMAD.WIDE R12, R5, 0x2, R222 ;  /* 0x00000002050c7825 */ /* 0x002fc600078e02de */
[----:B------:R-:W4:Y:S01]  /*4540*/  LDL.64 R222, [R1+0x428] ;  /* 0x0004280001de7983 */ /* 0x000f220000100a00 */
[----:B------:R-:W-:-:S03]  /*4550*/  IMAD.WIDE R16, R5, 0x2, R2 ;  /* 0x0000000205107825 */ /* 0x000fc600078e0202 */
[----:B------:R-:W3:Y:S04]  /*4560*/  LDG.E.U16 R22, desc[UR28][R14.64] ;  /* 0x0000001c0e167981 */ /* 0x000ee8000c1e1500 */
[----:B------:R-:W3:Y:S01]  /*4570*/  LDL.64 R2, [R1+0x3c0] ;  /* 0x0003c00001027983 */ /* 0x000ee20000100a00 */
[----:B0-----:R-:W-:-:S03]  /*4580*/  IMAD.WIDE R10, R5, 0x2, R20 ;  /* 0x00000002050a7825 */ /* 0x001fc600078e0214 */
[----:B------:R-:W3:Y:S01]  /*4590*/  LDL.64 R20, [R1+0x420] ;  /* 0x0004200001147983 */ /* 0x000ee20000100a00 */
[----:B------:R-:W-:-:S03]  /*45a0*/  IMAD.WIDE R18, R5, 0x2, R18 ;  /* 0x0000000205127825 */ /* 0x000fc600078e0212 */
[----:B------:R-:W3:Y:S01]  /*45b0*/  LDG.E.U16 R28, desc[UR28][R10.64] ;  /* 0x0000001c0a1c7981 */ /* 0x000ee2000c1e1500 */
[----:B------:R-:W-:-:S03]  /*45c0*/  IMAD.WIDE R8, R5, 0x2, R232 ;  /* 0x0000000205087825 */ /* 0x000fc600078e02e8 */
[----:B------:R0:W3:Y:S04]  /*45d0*/  LDG.E.U16 R29, desc[UR28][R18.64] ;  /* 0x0000001c121d7981 */ /* 0x0000e8000c1e1500 */
[----:B------:R-:W3:Y:S04]  /*45e0*/  LDL.64 R232, [R1+0x3e8] ;  /* 0x0003e80001e87983 */ /* 0x000ee80000100a00 */
[----:B------:R-:W3:Y:S01]  /*45f0*/  LDG.E.U16 R8, desc[UR28][R8.64] ;  /* 0x0000001c08087981 */ /* 0x000ee2000c1e1500 */
[----:B0-----:R-:W-:-:S03]  /*4600*/  IMAD.WIDE R18, R5, 0x2, R226 ;  /* 0x0000000205127825 */ /* 0x001fc600078e02e2 */
[----:B------:R-:W3:Y:S01]  /*4610*/  LDL.64 R226, [R1+0x3c8] ;  /* 0x0003c80001e27983 */ /* 0x000ee20000100a00 */
[----:B------:R-:W-:-:S03]  /*4620*/  IMAD.WIDE R30, R5, 0x2, R244 ;  /* 0x00000002051e7825 */ /* 0x000fc600078e02f4 */
[----:B------:R-:W3:Y:S04]  /*4630*/  LDG.E.U16 R35, desc[UR28][R18.64] ;  /* 0x0000001c12237981 */ /* 0x000ee8000c1e1500 */
[----:B------:R2:W3:Y:S01]  /*4640*/  LDG.E.U16 R9, desc[UR28][R12.64] ;  /* 0x0000001c0c097981 */ /* 0x0004e2000c1e1500 */
[----:B------:R-:W-:-:S03]  /*4650*/  IMAD.WIDE R40, R5, 0x2, R240 ;  /* 0x0000000205287825 */ /* 0x000fc600078e02f0 */
[----:B------:R-:W3:Y:S04]  /*4660*/  LDL.64 R244, [R1+0x390] ;  /* 0x0003900001f47983 */ /* 0x000ee80000100a00 */
[----:B------:R-:W3:Y:S01]  /*4670*/  LDG.E.U16 R24, desc[UR28][R24.64] ;  /* 0x0000001c18187981 */ /* 0x000ee2000c1e1500 */
[----:B----4-:R-:W-:-:S03]  /*4680*/  IMAD.WIDE R10, R5, 0x2, R222 ;  /* 0x00000002050a7825 */ /* 0x010fc600078e02de */
[----:B------:R-:W4:Y:S01]  /*4690*/  LDL.64 R240, [R1+0x380] ;  /* 0x0003800001f07983 */ /* 0x000f220000100a00 */
[----:B--2---:R-:W-:-:S03]  /*46a0*/  IMAD.WIDE R12, R5, 0x2, R224 ;  /* 0x00000002050c7825 */ /* 0x004fc600078e02e0 */
[----:B------:R-:W2:Y:S04]  /*46b0*/  LDL.64 R222, [R1+0x3b0] ;  /* 0x0003b00001de7983 */ /* 0x000ea80000100a00 */
[----:B------:R-:W4:Y:S01]  /*46c0*/  LDL.64 R224, [R1+0x3b8] ;  /* 0x0003b80001e07983 */ /* 0x000f220000100a00 */
[----:B---3--:R-:W-:-:S03]  /*46d0*/  IMAD.WIDE R48, R5, 0x2, R2 ;  /* 0x0000000205307825 */ /* 0x008fc600078e0202 */
[----:B------:R-:W3:Y:S04]  /*46e0*/  LDG.E.U16 R12, desc[UR28][R12.64] ;  /* 0x0000001c0c0c7981 */ /* 0x000ee8000c1e1500 */
[----:B------:R-:W3:Y:S01]  /*46f0*/  LDL.64 R2, [R1+0x3a8] ;  /* 0x0003a80001027983 */ /* 0x000ee20000100a00 */
[----:B------:R-:W-:-:S03]  /*4700*/  IMAD.WIDE R14, R5, 0x2, R20 ;  /* 0x00000002050e7825 */ /* 0x000fc600078e0214 */
[----:B------:R0:W3:Y:S01]  /*4710*/  LDG.E.U16 R21, desc[UR28][R16.64] ;  /* 0x0000001c10157981 */ /* 0x0000e2000c1e1500 */
[----:B------:R-:W-:-:S03]  /*4720*/  IMAD.WIDE R18, R5, 0x2, R242 ;  /* 0x0000000205127825 */ /* 0x000fc600078e02f2 */
[----:B------:R1:W3:Y:S04]  /*4730*/  LDG.E.U16 R34, desc[UR28][R14.64] ;  /* 0x0000001c0e227981 */ /* 0x0002e8000c1e1500 */
[----:B------:R-:W3:Y:S01]  /*4740*/  LDL.64 R242, [R1+0x388] ;  /* 0x0003880001f27983 */ /* 0x000ee20000100a00 */
[----:B0-----:R-:W-:-:S03]  /*4750*/  IMAD.WIDE R16, R5, 0x2, R238 ;  /* 0x0000000205107825 */ /* 0x001fc600078e02ee */
[----:B------:R-:W3:Y:S01]  /*4760*/  LDL.64 R238, [R1+0x368] ;  /* 0x0003680001ee7983 */ /* 0x000ee20000100a00 */
[----:B-1----:R-:W-:-:S03]  /*4770*/  IMAD.WIDE R14, R5, 0x2, R236 ;  /* 0x00000002050e7825 */ /* 0x002fc600078e02ec */
[----:B------:R-:W3:Y:S01]  /*4780*/  LDG.E.U16 R13, desc[UR28][R18.64] ;  /* 0x0000001c120d7981 */ /* 0x000ee2000c1e1500 */
[----:B------:R-:W-:-:S03]  /*4790*/  IMAD.WIDE R44, R5, 0x2, R230 ;  /* 0x00000002052c7825 */ /* 0x000fc600078e02e6 */
[----:B------:R0:W3:Y:S04]  /*47a0*/  LDG.E.U16 R20, desc[UR28][R30.64] ;  /* 0x0000001c1e147981 */ /* 0x0000e8000c1e1500 */
[----:B------:R1:W3:Y:S04]  /*47b0*/  LDG.E.U16 R33, desc[UR28][R16.64] ;  /* 0x0000001c10217981 */ /* 0x0002e8000c1e1500 */
[----:B------:R1:W3:Y:S01]  /*47c0*/  LDG.E.U16 R19, desc[UR28][R14.64] ;  /* 0x0000001c0e137981 */ /* 0x0002e2000c1e1500 */
[----:B0-----:R-:W-:-:S03]  /*47d0*/  IMAD.WIDE R30, R5, 0x2, R232 ;  /* 0x00000002051e7825 */ /* 0x001fc600078e02e8 */
[----:B------:R-:W3:Y:S01]  /*47e0*/  LDL.64 R236, [R1+0x348] ;  /* 0x0003480001ec7983 */ /* 0x000ee20000100a00 */
[----:B-1----:R-:W-:-:S03]  /*47f0*/  IMAD.WIDE R16, R5, 0x2, R226 ;  /* 0x0000000205107825 */ /* 0x002fc600078e02e2 */
[----:B------:R-:W3:Y:S01]  /*4800*/  LDL.64 R232, [R1+0x308] ;  /* 0x0003080001e87983 */ /* 0x000ee20000100a00 */
[----:B------:R-:W-:-:S03]  /*4810*/  IMAD.WIDE R14, R5, 0x2, R234 ;  /* 0x00000002050e7825 */ /* 0x000fc600078e02ea */
[----:B------:R-:W3:Y:S04]  /*4820*/  LDL.64 R234, [R1+0x328] ;  /* 0x0003280001ea7983 */ /* 0x000ee80000100a00 */
[----:B------:R-:W3:Y:S01]  /*4830*/  LDL.64 R230, [R1+0x2e8] ;  /* 0x0002e80001e67983 */ /* 0x000ee20000100a00 */
[----:B------:R-:W-:-:S03]  /*4840*/  IMAD.WIDE R42, R5, 0x2, R228 ;  /* 0x00000002052a7825 */ /* 0x000fc600078e02e4 */
[----:B------:R-:W3:Y:S04]  /*4850*/  LDG.E.U16 R10, desc[UR28][R10.64] ;  /* 0x0000001c0a0a7981 */ /* 0x000ee8000c1e1500 */
[----:B------:R-:W3:Y:S04]  /*4860*/  LDG.E.U16 R32, desc[UR28][R44.64] ;  /* 0x0000001c2c207981 */ /* 0x000ee8000c1e1500 */
[----:B------:R-:W3:Y:S04]  /*4870*/  LDL.64 R228, [R1+0x2c8] ;  /* 0x0002c80001e47983 */ /* 0x000ee80000100a00 */
[----:B------:R2:W3:Y:S04]  /*4880*/  LDG.E.U16 R11, desc[UR28][R16.64] ;  /* 0x0000001c100b7981 */ /* 0x0004e8000c1e1500 */
[----:B------:R-:W3:Y:S04]  /*4890*/  LDL.64 R226, [R1+0x378] ;  /* 0x0003780001e27983 */ /* 0x000ee80000100a00 */
[----:B------:R0:W3:Y:S01]  /*48a0*/  LDG.E.U16 R18, desc[UR28][R42.64] ;  /* 0x0000001c2a127981 */ /* 0x0000e2000c1e1500 */
[----:B------:R-:W-:-:S03]  /*48b0*/  IMAD.WIDE R52, R5, 0x2, R244 ;  /* 0x0000000205347825 */ /* 0x000fc600078e02f4 */
[----:B------:R-:W3:Y:S04]  /*48c0*/  LDG.E.U16 R14, desc[UR28][R14.64] ;  /* 0x0000001c0e0e7981 */ /* 0x000ee8000c1e1500 */
[----:B------:R-:W3:Y:S04]  /*48d0*/  LDG.E.U16 R30, desc[UR28][R30.64] ;  /* 0x0000001c1e1e7981 */ /* 0x000ee8000c1e1500 */
[----:B------:R-:W3:Y:S04]  /*48e0*/  LDG.E.U16 R40, desc[UR28][R40.64] ;  /* 0x0000001c28287981 */ /* 0x000ee8000c1e1500 */
[----:B------:R-:W3:Y:S01]  /*48f0*/  LDG.E.U16 R25, desc[UR28][R48.64] ;  /* 0x0000001c30197981 */ /* 0x000ee2000c1e1500 */
[----:B--2---:R-:W-:-:S03]  /*4900*/  IMAD.WIDE R16, R5, 0x2, R222 ;  /* 0x0000000205107825 */ /* 0x004fc600078e02de */
[----:B------:R-:W2:Y:S01]  /*4910*/  LDL.64 R244, [R1+0x370] ;  /* 0x0003700001f47983 */ /* 0x000ea20000100a00 */
[----:B----4-:R-:W-:-:S03]  /*4920*/  IMAD.WIDE R46, R5, 0x2, R224 ;  /* 0x00000002052e7825 */ /* 0x010fc600078e02e0 */
[----:B------:R-:W4:Y:S04]  /*4930*/  LDL.64 R222, [R1+0x340] ;  /* 0x0003400001de7983 */ /* 0x000f280000100a00 */
[----:B------:R-:W2:Y:S01]  /*4940*/  LDL.64 R224, [R1+0x360] ;  /* 0x0003600001e07983 */ /* 0x000ea20000100a00 */
[----:B---3--:R-:W-:-:S03]  /*4950*/  IMAD.WIDE R44, R5, 0x2, R2 ;  /* 0x00000002052c7825 */ /* 0x008fc600078e0202 */
[----:B------:R-:W3:Y:S04]  /*4960*/  LDG.E.U16 R17, desc[UR28][R16.64] ;  /* 0x0000001c10117981 */ /* 0x000ee8000c1e1500 */
[----:B------:R-:W3:Y:S01]  /*4970*/  LDL.64 R2, [R1+0x320] ;  /* 0x0003200001027983 */ /* 0x000ee20000100a00 */
[----:B0-----:R-:W-:-:S03]  /*4980*/  IMAD.WIDE R42, R5, 0x2, R248 ;  /* 0x00000002052a7825 */ /* 0x001fc600078e02f8 */
[----:B------:R0:W3:Y:S01]  /*4990*/  LDG.E.U16 R31, desc[UR28][R46.64] ;  /* 0x0000001c2e1f7981 */ /* 0x0000e2000c1e1500 */
[----:B------:R-:W-:-:S03]  /*49a0*/  IMAD.WIDE R54, R5, 0x2, R240 ;  /* 0x0000000205367825 */ /* 0x000fc600078e02f0 */
        /* <DEDUP_REMOVED lines=8> */
[----:B------:R-:W3:Y:S04]  /*4a30*/  LDL.64 R240, [R1+0x338] ;  /* 0x0003380001f07983 */ /* 0x000ee80000100a00 */
[----:B------:R-:W3:Y:S04]  /*4a40*/  LDG.E.U16 R52, desc[UR28][R52.64] ;  /* 0x0000001c34347981 */ /* 0x000ee8000c1e1500 */
[----:B------:R-:W3:Y:S04]  /*4a50*/  LDG.E.U16 R54, desc[UR28][R54.64] ;  /* 0x0000001c36367981 */ /* 0x000ee8000c1e1500 */
        /* <DEDUP_REMOVED lines=11> */
[----:B------:R-:W3:Y:S01]  /*4b10*/  LDL.64 R230, [R1+0x350] ;  /* 0x0003500001e67983 */ /* 0x000ee20000100a00 */
[----:B------:R-:W-:-:S03]  /*4b20*/  IMAD.WIDE R50, R5, 0x2, R228 ;  /* 0x0000000205327825 */ /* 0x000fc600078e02e4 */
[----:B------:R0:W3:Y:S04]  /*4b30*/  LDG.E.U16 R56, desc[UR28][R42.64] ;  /* 0x0000001c2a387981 */ /* 0x0000e8000c1e1500 */
[----:B------:R-:W3:Y:S04]  /*4b40*/  LDG.E.U16 R57, desc[UR28][R44.64] ;  /* 0x0000001c2c397981 */ /* 0x000ee8000c1e1500 */
[----:B------:R4:W3:Y:S01]  /*4b50*/  LDG.E.U16 R58, desc[UR28][R46.64] ;  /* 0x0000001c2e3a7981 */ /* 0x0008e2000c1e1500 */
[----:B0-----:R-:W-:-:S03]  /*4b60*/  IMAD.WIDE R42, R5, 0x2, R226 ;  /* 0x00000002052a7825 */ /* 0x001fc600078e02e2 */
[----:B------:R3:W3:Y:S04]  /*4b70*/  LDG.E.U16 R59, desc[UR28][R48.64] ;  /* 0x0000001c303b7981 */ /* 0x0006e8000c1e1500 */
[----:B------:R-:W3:Y:S04]  /*4b80*/  LDL.64 R228, [R1+0x330] ;  /* 0x0003300001e47983 */ /* 0x000ee80000100a00 */
[----:B------:R-:W3:Y:S04]  /*4b90*/  LDL.64 R226, [R1+0x310] ;  /* 0x0003100001e27983 */ /* 0x000ee80000100a00 */
[----:B------:R0:W3:Y:S04]  /*4ba0*/  LDG.E.U16 R60, desc[UR28][R50.64] ;  /* 0x0000001c323c7981 */ /* 0x0000e8000c1e1500 */
[----:B------:R1:W3:Y:S01]  /*4bb0*/  LDG.E.U16 R61, desc[UR28][R42.64] ;  /* 0x0000001c2a3d7981 */ /* 0x0002e2000c1e1500 */
[----:B----4-:R-:W-:-:S03]  /*4bc0*/  IMAD.WIDE R46, R5, 0x2, R222 ;  /* 0x00000002052e7825 */ /* 0x010fc600078e02de */
[----:B------:R-:W4:Y:S01]  /*4bd0*/  LDL.64 R222, [R1+0x2d0] ;  /* 0x0002d00001de7983 */ /* 0x000f220000100a00 */
[----:B--2---:R-:W-:-:S03]  /*4be0*/  IMAD.WIDE R44, R5, 0x2, R224 ;  /* 0x00000002052c7825 */ /* 0x004fc600078e02e0 */
[----:B------:R-:W2:Y:S01]  /*4bf0*/  LDL.64 R224, [R1+0x2f0] ;  /* 0x0002f00001e07983 */ /* 0x000ea20000100a00 */
[----:B---3--:R-:W-:-:S03]  /*4c00*/  IMAD.WIDE R48, R5, 0x2, R2 ;  /* 0x0000000205307825 */ /* 0x008fc600078e0202 */
[----:B------:R3:W2:Y:S04]  /*4c10*/  LDG.E.U16 R62, desc[UR28][R44.64] ;  /* 0x0000001c2c3e7981 */ /* 0x0006a8000c1e1500 */
[----:B------:R-:W2:Y:S01]  /*4c20*/  LDL.64 R2, [R1+0x2b0] ;  /* 0x0002b00001027983 */ /* 0x000ea20000100a00 */
[----:B0-----:R-:W-:-:S03]  /*4c30*/  IMAD.WIDE R50, R5, 0x2, R250 ;  /* 0x0000000205327825 */ /* 0x001fc600078e02fa */
[----:B------:R0:W2:Y:S04]  /*4c40*/  LDG.E.U16 R63, desc[UR28][R46.64] ;  /* 0x0000001c2e3f7981 */ /* 0x0000a8000c1e1500 */
[----:B------:R0:W2:Y:S01]  /*4c50*/  LDG.E.U16 R64, desc[UR28][R48.64] ;  /* 0x0000001c30407981 */ /* 0x0000a2000c1e1500 */
[----:B-1----:R-:W-:-:S03]  /*4c60*/  IMAD.WIDE R42, R5, 0x2, R248 ;  /* 0x00000002052a7825 */ /* 0x002fc600078e02f8 */
[----:B------:R1:W2:Y:S01]  /*4c70*/  LDG.E.U16 R65, desc[UR28][R50.64] ;  /* 0x0000001c32417981 */ /* 0x0002a2000c1e1500 */
[----:B---3--:R-:W-:-:S03]  /*4c80*/  IMAD.WIDE R44, R5, 0x2, R246 ;  /* 0x00000002052c7825 */ /* 0x008fc600078e02f6 */
[----:B------:R3:W2:Y:S01]  /*4c90*/  LDG.E.U16 R66, desc[UR28][R42.64] ;  /* 0x0000001c2a427981 */ /* 0x0006a2000c1e1500 */
[----:B0-----:R-:W-:-:S03]  /*4ca0*/  IMAD.WIDE R46, R5, 0x2, R244 ;  /* 0x00000002052e7825 */ /* 0x001fc600078e02f4 */
[----:B------:R-:W2:Y:S01]  /*4cb0*/  LDG.E.U16 R67, desc[UR28][R44.64] ;  /* 0x0000001c2c437981 */ /* 0x000ea2000c1e1500 */
[----:B------:R-:W-:-:S03]  /*4cc0*/  IMAD.WIDE R48, R5, 0x2, R242 ;  /* 0x0000000205307825 */ /* 0x000fc600078e02f2 */
[----:B------:R0:W2:Y:S01]  /*4cd0*/  LDG.E.U16 R68, desc[UR28][R46.64] ;  /* 0x0000001c2e447981 */ /* 0x0000a2000c1e1500 */
[----:B-1----:R-:W-:-:S03]  /*4ce0*/  IMAD.WIDE R50, R5, 0x2, R240 ;  /* 0x0000000205327825 */ /* 0x002fc600078e02f0 */
[----:B------:R1:W2:Y:S04]  /*4cf0*/  LDG.E.U16 R69, desc[UR28][R48.64] ;  /* 0x0000001c30457981 */ /* 0x0002a8000c1e1500 */
[----:B------:R1:W2:Y:S01]  /*4d00*/  LDG.E.U16 R70, desc[UR28][R50.64] ;  /* 0x0000001c32467981 */ /* 0x0002a2000c1e1500 */
[C---:B---3--:R-:W-:Y:S01]  /*4d10*/  IMAD.WIDE R42, R5.reuse, 0x2, R238 ;  /* 0x00000002052a7825 */ /* 0x048fe200078e02ee */
[----:B-----5:R-:W3:Y:S03]  /*4d20*/  S2R R216, SR_TID.X ;  /* 0x0000000000d87919 */ /* 0x020ee60000002100 */
[C---:B0-----:R-:W-:Y:S01]  /*4d30*/  IMAD.WIDE R46, R5.reuse, 0x2, R234 ;  /* 0x00000002052e7825 */ /* 0x041fe200078e02ea */
[----:B------:R0:W2:Y:S03]  /*4d40*/  LDG.E.U16 R71, desc[UR28][R42.64] ;  /* 0x0000001c2a477981 */ /* 0x0000a6000c1e1500 */
[C---:B------:R-:W-:Y:S01]  /*4d50*/  IMAD.WIDE R44, R5.reuse, 0x2, R236 ;  /* 0x00000002052c7825 */ /* 0x040fe200078e02ec */
[----:B------:R-:W2:Y:S03]  /*4d60*/  LDG.E.U16 R73, desc[UR28][R46.64] ;  /* 0x0000001c2e497981 */ /* 0x000ea6000c1e1500 */
[C---:B-1----:R-:W-:Y:S01]  /*4d70*/  IMAD.WIDE R48, R5.reuse, 0x2, R232 ;  /* 0x0000000205307825 */ /* 0x042fe200078e02e8 */
[----:B------:R1:W2:Y:S03]  /*4d80*/  LDG.E.U16 R72, desc[UR28][R44.64] ;  /* 0x0000001c2c487981 */ /* 0x0002a6000c1e1500 */
[----:B------:R-:W-:Y:S01]  /*4d90*/  IMAD.WIDE R50, R5, 0x2, R230 ;  /* 0x0000000205327825 */ /* 0x000fe200078e02e6 */
[----:B------:R4:W2:Y:S04]  /*4da0*/  LDG.E.U16 R74, desc[UR28][R48.64] ;  /* 0x0000001c304a7981 */ /* 0x0008a8000c1e1500 */
[----:B------:R2:W2:Y:S04]  /*4db0*/  LDG.E.U16 R75, desc[UR28][R50.64] ;  /* 0x0000001c324b7981 */ /* 0x0004a8000c1e1500 */
[----:B------:R-:W2:Y:S04]  /*4dc0*/  LDL.64 R236, [R1+0x280] ;  /* 0x0002800001ec7983 */ /* 0x000ea80000100a00 */
[----:B------:R-:W2:Y:S01]  /*4dd0*/  LDL.64 R238, [R1+0x2a8] ;  /* 0x0002a80001ee7983 */ /* 0x000ea20000100a00 */
[----:B---3--:R-:W-:-:S03]  /*4de0*/  LOP3.LUT R218, R216, 0x40, RZ, 0xc0, !PT ;  /* 0x00000040d8da7812 */ /* 0x008fc600078ec0ff */
[----:B------:R-:W3:Y:S01]  /*4df0*/  LDL.64 R232, [R1+0x278] ;  /* 0x0002780001e87983 */ /* 0x000ee20000100a00 */
[----:B0-----:R-:W-:-:S03]  /*4e00*/  IMAD.WIDE R42, R5, 0x2, R228 ;  /* 0x00000002052a7825 */ /* 0x001fc600078e02e4 */
[----:B------:R-:W3:Y:S01]  /*4e10*/  LDL.64 R234, [R1+0x200] ;  /* 0x0002000001ea7983 */ /* 0x000ee20000100a00 */
[----:B-1----:R-:W-:-:S03]  /*4e20*/  IMAD.WIDE R44, R5, 0x2, R226 ;  /* 0x00000002052c7825 */ /* 0x002fc600078e02e2 */
[----:B------:R0:W3:Y:S04]  /*4e30*/  LDG.E.U16 R42, desc[UR28][R42.64] ;  /* 0x0000001c2a2a7981 */ /* 0x0000e8000c1e1500 */
[----:B------:R-:W3:Y:S04]  /*4e40*/  LDG.E.U16 R44, desc[UR28][R44.64] ;  /* 0x0000001c2c2c7981 */ /* 0x000ee8000c1e1500 */
[----:B------:R-:W3:Y:S01]  /*4e50*/  LDL.64 R230, [R1+0x180] ;  /* 0x0001800001e67983 */ /* 0x000ee20000100a00 */
[----:B----4-:R-:W-:-:S04]  /*4e60*/  IMAD.WIDE R48, R5, 0x2, R222 ;  /* 0x0000000205307825 */ /* 0x010fc800078e02de */
[----:B--2---:R-:W-:-:S04]  /*4e70*/  IMAD.WIDE R46, R5, 0x2, R224 ;  /* 0x00000002052e7825 */ /* 0x004fc800078e02e0 */
[----:B------:R-:W-:Y:S02]  /*4e80*/  IMAD.WIDE R50, R5, 0x2, R2 ;  /* 0x0000000205327825 */ /* 0x000fe400078e0202 */
[----:B------:R-:W2:Y:S04]  /*4e90*/  LDG.E.U16 R46, desc[UR28][R46.64] ;  /* 0x0000001c2e2e7981 */ /* 0x000ea8000c1e1500 */
[----:B------:R-:W4:Y:S04]  /*4ea0*/  LDG.E.U16 R48, desc[UR28][R48.64] ;  /* 0x0000001c30307981 */ /* 0x000f28000c1e1500 */
[----:B------:R-:W4:Y:S04]  /*4eb0*/  LDG.E.U16 R50, desc[UR28][R50.64] ;  /* 0x0000001c32327981 */ /* 0x000f28000c1e1500 */
[----:B------:R-:W4:Y:S04]  /*4ec0*/  LDL.64 R224, [R1+0x240] ;  /* 0x0002400001e07983 */ /* 0x000f280000100a00 */
[----:B------:R-:W4:Y:S01]  /*4ed0*/  LDL.64 R2, [R1+0x238] ;  /* 0x0002380001027983 */ /* 0x000f220000100a00 */
[----:B------:R-:W-:-:S02]  /*4ee0*/  LOP3.LUT R216, R216, 0x3f, RZ, 0xc0, !PT ;  /* 0x0000003fd8d87812 */ /* 0x000fc400078ec0ff */
[----:B------:R-:W-:Y:S01]  /*4ef0*/  ISETP.NE.U32.AND P0, PT, R218, RZ, PT ;  /* 0x000000ffda00720c */ /* 0x000fe20003f05070 */
[----:B------:R-:W4:Y:S01]  /*4f00*/  LDL.64 R228, [R1+0x140] ;  /* 0x0001400001e47983 */ /* 0x000f220000100a00 */
[----:B------:R-:W-:Y:S02]  /*4f10*/  SHF.L.U32 R216, R216, 0x1, RZ ;  /* 0x00000001d8d87819 */ /* 0x000fe400000006ff */
[----:B0-----:R-:W-:Y:S01]  /*4f20*/  SEL R43, RZ, 0x90, !P0 ;  /* 0x00000090ff2b7807 */ /* 0x001fe20004000000 */
[----:B------:R-:W4:Y:S03]  /*4f30*/  LDL.64 R226, [R1+0x100] ;  /* 0x0001000001e27983 */ /* 0x000f260000100a00 */
[----:B------:R-:W-:Y:S01]  /*4f40*/  LOP3.LUT R43, R43, R216, RZ, 0x3c, !PT ;  /* 0x000000d82b2b7212 */ /* 0x000fe200078e3cff */
[----:B------:R-:W-:Y:S06]  /*4f50*/  BAR.SYNC.DEFER_BLOCKING 0x0 ;  /* 0x0000000000007b1d */ /* 0x000fec0000010000 */
[----:B------:R-:W4:Y:S04]  /*4f60*/  LDL.64 R222, [R1+0x1c0] ;  /* 0x0001c00001de7983 */ /* 0x000f280000100a00 */
[----:B------:R0:W-:Y:S04]  /*4f70*/  STS.U16 [R43+UR24+0x4800], R7 ;  /* 0x004800072b007988 */ /* 0x0001e80008000418 */
[----:B------:R-:W-:Y:S01]  /*4f80*/  STS.U16 [R43+UR24+0x4000], R27 ;  /* 0x0040001b2b007988 */ /* 0x000fe20008000418 */
[----:B0-----:R-:W-:-:S03]  /*4f90*/  LOP3.LUT R7, R43, 0x20, RZ, 0x3c, !PT ;  /* 0x000000202b077812 */ /* 0x001fc600078e3cff */
        /* <DEDUP_REMOVED lines=57> */
[----:B------:R-:W-:Y:S04]  /*5330*/  STS.U16 [R7+UR24+0x6700], R68 ;  /* 0x0067004407007988 */ /* 0x000fe80008000418 */
[----:B------:R-:W-:Y:S04]  /*5340*/  STS.U16 [R7+UR24+0x6b00], R75 ;  /* 0x006b004b07007988 */ /* 0x000fe80008000418 */
[----:B---3--:R-:W-:Y:S04]  /*5350*/  STS.U16 [R7+UR24+0x6f00], R42 ;  /* 0x006f002a07007988 */ /* 0x008fe80008000418 */
[----:B------:R-:W-:Y:S04]  /*5360*/  STS.U16 [R7+UR24+0x7300], R44 ;  /* 0x0073002c07007988 */ /* 0x000fe80008000418 */
[----:B--2---:R-:W-:Y:S04]  /*5370*/  STS.U16 [R7+UR24+0x7700], R46 ;  /* 0x0077002e07007988 */ /* 0x004fe80008000418 */
[----:B----4-:R-:W-:Y:S04]  /*5380*/  STS.U16 [R7+UR24+0x7b00], R48 ;  /* 0x007b003007007988 */ /* 0x010fe80008000418 */
[----:B------:R-:W-:Y:S01]  /*5390*/  STS.U16 [R7+UR24+0x7f00], R50 ;  /* 0x007f003207007988 */ /* 0x000fe20008000418 */
[----:B------:R2:W-:Y:S06]  /*53a0*/  MEMBAR.ALL.CTA ;  /* 0x0000000000007992 */ /* 0x0005ec0000008000 */
[----:B--2---:R-:W2:Y:S01]  /*53b0*/  FENCE.VIEW.ASYNC.S ;  /* 0x00000000000073c6 */ /* 0x004ea20000000000 */
[C---:B0-----:R-:W-:Y:S01]  /*53c0*/  IMAD.WIDE R8, R0.reuse, 0x2, R220 ;  /* 0x0000000200087825 */ /* 0x041fe200078e02dc */
[----:B--2---:R-:W-:Y:S03]  /*53d0*/  BAR.SYNC.DEFER_BLOCKING 0x0 ;  /* 0x0000000000007b1d */ /* 0x004fe60000010000 */
[----:B------:R-:W-:-:S04]  /*53e0*/  IMAD.WIDE R14, R0, 0x2, R236 ;  /* 0x00000002000e7825 */ /* 0x000fc800078e02ec */
[C---:B------:R-:W-:Y:S01]  /*53f0*/  IMAD.WIDE R10, R0.reuse, 0x2, R224 ;  /* 0x00000002000a7825 */ /* 0x040fe200078e02e0 */
[----:B------:R0:W-:Y:S04]  /*5400*/  STL [R1+0x4b8], R5 ;  /* 0x0004b80501007387 */ /* 0x0001e80000100800 */
[----:B-1----:R-:W2:Y:S04]  /*5410*/  LDL.64 R20, [R1+0x1b8] ;  /* 0x0001b80001147983 */ /* 0x002ea80000100a00 */
[----:B------:R-:W3:Y:S04]  /*5420*/  LDL.64 R224, [R1+0xf8] ;  /* 0x0000f80001e07983 */ /* 0x000ee80000100a00 */
[----:B------:R-:W4:Y:S04]  /*5430*/  LDL.64 R22, [R1+0x178] ;  /* 0x0001780001167983 */ /* 0x000f280000100a00 */
[----:B------:R1:W4:Y:S04]  /*5440*/  LDG.E.U16 R240, desc[UR28][R8.64] ;  /* 0x0000001c08f07981 */ /* 0x000328000c1e1500 */
[----:B0-----:R0:W4:Y:S01]  /*5450*/  LDG.E.U16 R5, desc[UR28][R14.64] ;  /* 0x0000001c0e057981 */ /* 0x001122000c1e1500 */
[----:B------:R-:W-:-:S03]  /*5460*/  IMAD.WIDE R16, R0, 0x2, R238 ;  /* 0x0000000200107825 */ /* 0x000fc600078e02ee */
[----:B------:R-:W4:Y:S01]  /*5470*/  LDL.64 R18, [R1+0x1f8] ;  /* 0x0001f80001127983 */ /* 0x000f220000100a00 */
[----:B-1----:R-:W-:-:S03]  /*5480*/  IMAD.WIDE R8, R0, 0x2, R2 ;  /* 0x0000000200087825 */ /* 0x002fc600078e0202 */
[----:B------:R1:W4:Y:S01]  /*5490*/  LDG.E.U16 R3, desc[UR28][R10.64] ;  /* 0x0000001c0a037981 */ /* 0x000322000c1e1500 */
[----:B------:R-:W-:-:S03]  /*54a0*/  IMAD.WIDE R12, R0, 0x2, R232 ;  /* 0x00000002000c7825 */ /* 0x000fc600078e02e8 */
[----:B------:R1:W4:Y:S01]  /*54b0*/  LDG.E.U16 R6, desc[UR28][R8.64] ;  /* 0x0000001c08067981 */ /* 0x000322000c1e1500 */
[----:B0-----:R-:W-:-:S03]  /*54c0*/  IMAD.WIDE R14, R0, 0x2, R222 ;  /* 0x00000002000e7825 */ /* 0x001fc600078e02de */
[----:B------:R0:W4:Y:S01]  /*54d0*/  LDG.E.U16 R2, desc[UR28][R16.64] ;  /* 0x0000001c10027981 */ /* 0x000122000c1e1500 */
[----:B-1----:R-:W-:-:S03]  /*54e0*/  IMAD.WIDE R10, R0, 0x2, R226 ;  /* 0x00000002000a7825 */ /* 0x002fc600078e02e2 */
[----:B------:R-:W4:Y:S01]  /*54f0*/  LDL.64 R232, [R1+0x138] ;  /* 0x0001380001e87983 */ /* 0x000f220000100a00 */
[----:B------:R-:W-:-:S03]  /*5500*/  IMAD.WIDE R8, R0, 0x2, R228 ;  /* 0x0000000200087825 */ /* 0x000fc600078e02e4 */
[----:B------:R1:W4:Y:S01]  /*5510*/  LDG.E.U16 R4, desc[UR28][R12.64] ;  /* 0x0000001c0c047981 */ /* 0x000322000c1e1500 */
[----:B0-----:R-:W-:-:S03]  /*5520*/  IMAD.WIDE R16, R0, 0x2, R234 ;  /* 0x0000000200107825 */ /* 0x001fc600078e02ea */
[----:B------:R-:W4:Y:S04]  /*5530*/  LDL.64 R222, [R1+0x2a0] ;  /* 0x0002a00001de7983 */ /* 0x000f280000100a00 */
[----:B------:R-:W4:Y:S01]  /*5540*/  LDG.E.U16 R8, desc[UR28][R8.64] ;  /* 0x0000001c08087981 */ /* 0x000f22000c1e1500 */
[----:B-1----:R-:W-:-:S03]  /*5550*/  IMAD.WIDE R12, R0, 0x2, R230 ;  /* 0x00000002000c7825 */ /* 0x002fc600078e02e6 */
[----:B------:R-:W4:Y:S04]  /*5560*/  LDL.64 R230, [R1+0x298] ;  /* 0x0002980001e67983 */ /* 0x000f280000100a00 */
[----:B------:R-:W4:Y:S04]  /*5570*/  LDL.64 R226, [R1+0x290] ;  /* 0x0002900001e27983 */ /* 0x000f280000100a00 */
[----:B------:R2:W4:Y:S04]  /*5580*/  LDG.E.U16 R9, desc[UR28][R10.64] ;  /* 0x0000001c0a097981 */ /* 0x000528000c1e1500 */
[----:B------:R3:W4:Y:S04]  /*5590*/  LDG.E.U16 R229, desc[UR28][R14.64] ;  /* 0x0000001c0ee57981 */ /* 0x000728000c1e1500 */
[----:B------:R4:W4:Y:S04]  /*55a0*/  LDG.E.U16 R245, desc[UR28][R16.64] ;  /* 0x0000001c10f57981 */ /* 0x000928000c1e1500 */
[----:B------:R0:W4:Y:S01]  /*55b0*/  LDG.E.U16 R7, desc[UR28][R12.64] ;  /* 0x0000001c0c077981 */ /* 0x000122000c1e1500 */
[----:B--2---:R-:W-:-:S04]  /*55c0*/  IMAD.WIDE R10, R0, 0x2, R20 ;  /* 0x00000002000a7825 */ /* 0x004fc800078e0214 */
[C---:B---3--:R-:W-:Y:S02]  /*55d0*/  IMAD.WIDE R14, R0.reuse, 0x2, R224 ;  /* 0x00000002000e7825 */ /* 0x048fe400078e02e0 */
[----:B------:R-:W2:Y:S02]  /*55e0*/  LDG.E.U16 R10, desc[UR28][R10.64] ;  /* 0x0000001c0a0a7981 */ /* 0x000ea4000c1e1500 */
[C---:B----4-:R-:W-:Y:S02]  /*55f0*/  IMAD.WIDE R16, R0.reuse, 0x2, R22 ;  /* 0x0000000200107825 */ /* 0x050fe400078e0216 */
[----:B------:R1:W-:Y:S04]  /*5600*/  STL [R1+0x3c], R240 ;  /* 0x00003cf001007387 */ /* 0x0003e80000100800 */
[----:B------:R-:W3:Y:S04]  /*5610*/  LDL.64 R20, [R1+0x288] ;  /* 0x0002880001147983 */ /* 0x000ee80000100a00 */
[----:B------:R-:W4:Y:S04]  /*5620*/  LDL.64 R224, [R1+0x268] ;  /* 0x0002680001e07983 */ /* 0x000f280000100a00 */
[----:B------:R-:W2:Y:S04]  /*5630*/  LDL.64 R22, [R1+0x270] ;  /* 0x0002700001167983 */ /* 0x000ea80000100a00 */
[----:B------:R-:W-:Y:S04]  /*5640*/  STL [R1+0x30], R5 ;  /* 0x0000300501007387 */ /* 0x000fe80000100800 */
[----:B------:R2:W-:Y:S04]  /*5650*/  STL [R1+0x10], R3 ;  /* 0x0000100301007387 */ /* 0x0005e80000100800 */
[----:B------:R-:W2:Y:S01]  /*5660*/  LDL.64 R238, [R1+0x258] ;  /* 0x0002580001ee7983 */ /* 0x000ea20000100a00 */
[----:B------:R-:W-:-:S03]  /*5670*/  IMAD.WIDE R18, R0, 0x2, R18 ;  /* 0x0000000200127825 */ /* 0x000fc600078e0212 */
[----:B-1----:R-:W2:Y:S01]  /*5680*/  LDL.64 R240, [R1+0x260] ;  /* 0x0002600001f07983 */ /* 0x002ea20000100a00 */
[----:B0-----:R-:W-:-:S03]  /*5690*/  IMAD.WIDE R12, R0, 0x2, R232 ;  /* 0x00000002000c7825 */ /* 0x001fc600078e02e8 */
[----:B------:R-:W2:Y:S01]  /*56a0*/  LDL.64 R236, [R1+0x250] ;  /* 0x0002500001ec7983 */ /* 0x000ea20000100a00 */
[----:B------:R-:W-:-:S03]  /*56b0*/  IMAD.WIDE R222, R0, 0x2, R222 ;  /* 0x0000000200de7825 */ /* 0x000fc600078e02de */
[----:B------:R-:W2:Y:S04]  /*56c0*/  LDL.64 R234, [R1+0x248] ;  /* 0x0002480001ea7983 */ /* 0x000ea80000100a00 */
[----:B------:R0:W2:Y:S04]  /*56d0*/  LDG.E.U16 R243, desc[UR28][R18.64] ;  /* 0x0000001c12f37981 */ /* 0x0000a8000c1e1500 */
[----:B------:R1:W2:Y:S04]  /*56e0*/  LDG.E.U16 R11, desc[UR28][R16.64] ;  /* 0x0000001c100b7981 */ /* 0x0002a8000c1e1500 */
[----:B------:R-:W2:Y:S01]  /*56f0*/  LDL.64 R232, [R1+0x230] ;  /* 0x0002300001e87983 */ /* 0x000ea20000100a00 */
[----:B0-----:R-:W-:-:S03]  /*5700*/  IMAD.WIDE R18, R0, 0x2, R226 ;  /* 0x0000000200127825 */ /* 0x001fc600078e02e2 */
[----:B------:R-:W2:Y:S01]  /*5710*/  LDG.E.U16 R247, desc[UR28][R222.64] ;  /* 0x0000001cdef77981 */ /* 0x000ea2000c1e1500 */
[----:B-1----:R-:W-:-:S03]  /*5720*/  IMAD.WIDE R16, R0, 0x2, R230 ;  /* 0x0000000200107825 */ /* 0x002fc600078e02e6 */
[----:B------:R-:W2:Y:S04]  /*5730*/  LDG.E.U16 R12, desc[UR28][R12.64] ;  /* 0x0000001c0c0c7981 */ /* 0x000ea8000c1e1500 */
[----:B------:R-:W2:Y:S04]  /*5740*/  LDL.64 R230, [R1+0x228] ;  /* 0x0002280001e67983 */ /* 0x000ea80000100a00 */
[----:B------:R-:W2:Y:S04]  /*5750*/  LDL.64 R226, [R1+0x220] ;  /* 0x0002200001e27983 */ /* 0x000ea80000100a00 */
[----:B------:R0:W2:Y:S04]  /*5760*/  LDG.E.U16 R13, desc[UR28][R14.64] ;  /* 0x0000001c0e0d7981 */ /* 0x0000a8000c1e1500 */
[----:B------:R-:W2:Y:S01]  /*5770*/  LDG.E.U16 R228, desc[UR28][R16.64] ;  /* 0x0000001c10e47981 */ /* 0x000ea2000c1e1500 */
[----:B0-----:R-:W-:-:S03]  /*5780*/  LEA R14, R218, R216, 0x7 ;  /* 0x000000d8da0e7211 */ /* 0x001fc600078e38ff */
[----:B------:R-:W2:Y:S01]  /*5790*/  LDG.E.U16 R15, desc[UR28][R18.64] ;  /* 0x0000001c120f7981 */ /* 0x000ea2000c1e1500 */
[----:B---3--:R-:W-:-:S04]  /*57a0*/  IMAD.WIDE R20, R0, 0x2, R20 ;  /* 0x0000000200147825 */ /* 0x008fc800078e0214 */
[C---:B----4-:R-:W-:Y:S01]  /*57b0*/  IMAD.WIDE R222, R0.reuse, 0x2, R224 ;  /* 0x0000000200de7825 */ /* 0x050fe200078e02e0 */
[----:B------:R0:W3:Y:S04]  /*57c0*/  LDG.E.U16 R216, desc[UR28][R20.64] ;  /* 0x0000001c14d87981 */ /* 0x0000e8000c1e1500 */
[----:B------:R-:W4:Y:S01]  /*57d0*/  LDL.64 R224, [R1+0x218] ;  /* 0x0002180001e07983 */ /* 0x000f220000100a00 */
[----:B--2---:R-:W-:-:S03]  /*57e0*/  IMAD.WIDE R22, R0, 0x2, R22 ;  /* 0x0000000200167825 */ /* 0x004fc600078e0216 */
[----:B------:R-:W2:Y:S04]  /*57f0*/  LDG.E.U16 R246, desc[UR28][R222.64] ;  /* 0x0000001cdef67981 */ /* 0x000ea8000c1e1500 */
[----:B------:R1:W2:Y:S01]  /*5800*/  LDG.E.U16 R3, desc[UR28][R22.64] ;  /* 0x0000001c16037981 */ /* 0x0002a2000c1e1500 */
[----:B0-----:R-:W-:-:S03]  /*5810*/  IMAD.WIDE R20, R0, 0x2, R238 ;  /* 0x0000000200147825 */ /* 0x001fc600078e02ee */
[----:B------:R-:W3:Y:S04]  /*5820*/  LDL.64 R238, [R1+0x210] ;  /* 0x0002100001ee7983 */ /* 0x000ee80000100a00 */
[----:B------:R-:W2:Y:S01]  /*5830*/  LDG.E.U16 R242, desc[UR28][R20.64] ;  /* 0x0000001c14f27981 */ /* 0x000ea2000c1e1500 */
[----:B-1----:R-:W-:-:S04]  /*5840*/  IMAD.WIDE R22, R0, 0x2, R240 ;  /* 0x0000000200167825 */ /* 0x002fc800078e02f0 */
[C---:B------:R-:W-:Y:S01]  /*5850*/  IMAD.WIDE R18, R0.reuse, 0x2, R236 ;  /* 0x0000000200127825 */ /* 0x040fe200078e02ec */
[----:B------:R0:W2:Y:S03]  /*5860*/  LDG.E.U16 R244, desc[UR28][R22.64] ;  /* 0x0000001c16f47981 */ /* 0x0000a6000c1e1500 */
[C---:B------:R-:W-:Y:S01]  /*5870*/  IMAD.WIDE R16, R0.reuse, 0x2, R234 ;  /* 0x0000000200107825 */ /* 0x040fe200078e02ea */
[----:B------:R-:W2:Y:S04]  /*5880*/  LDL.64 R236, [R1+0x208] ;  /* 0x0002080001ec7983 */ /* 0x000ea80000100a00 */
[----:B------:R-:W2:Y:S01]  /*5890*/  LDL.64 R234, [R1+0x1f0] ;  /* 0x0001f00001ea7983 */ /* 0x000ea20000100a00 */
[----:B------:R-:W-:-:S03]  /*58a0*/  IMAD.WIDE R222, R0, 0x2, R232 ;  /* 0x0000000200de7825 */ /* 0x000fc600078e02e8 */
[----:B------:R4:W2:Y:S04]  /*58b0*/  LDG.E.U16 R240, desc[UR28][R18.64] ;  /* 0x0000001c12f07981 */ /* 0x0008a8000c1e1500 */
[----:B------:R-:W2:Y:S04]  /*58c0*/  LDL.64 R232, [R1+0x1e8] ;  /* 0x0001e80001e87983 */ /* 0x000ea80000100a00 */
[----:B------:R3:W2:Y:S01]  /*58d0*/  LDG.E.U16 R218, desc[UR28][R16.64] ;  /* 0x0000001c10da7981 */ /* 0x0006a2000c1e1500 */
[----:B0-----:R-:W-:-:S03]  /*58e0*/  IMAD.WIDE R22, R0, 0x2, R230 ;  /* 0x0000000200167825 */ /* 0x001fc600078e02e6 */
[----:B------:R-:W2:Y:S01]  /*58f0*/  LDG.E.U16 R5, desc[UR28][R222.64] ;  /* 0x0000001cde057981 */ /* 0x000ea2000c1e1500 */
[----:B------:R-:W-:-:S03]  /*5900*/  IMAD.WIDE R20, R0, 0x2, R226 ;  /* 0x0000000200147825 */ /* 0x000fc600078e02e2 */
[----:B------:R-:W2:Y:S04]  /*5910*/  LDL.64 R230, [R1+0x1e0] ;  /* 0x0001e00001e67983 */ /* 0x000ea80000100a00 */
[----:B------:R-:W2:Y:S01]  /*5920*/  LDL.64 R226, [R1+0x1d8] ;  /* 0x0001d80001e27983 */ /* 0x000ea20000100a00 */
[----:B----4-:R-:W-:-:S03]  /*5930*/  IMAD.WIDE R18, R0, 0x2, R224 ;  /* 0x0000000200127825 */ /* 0x010fc600078e02e0 */
[----:B------:R-:W4:Y:S04]  /*5940*/  LDL.64 R224, [R1+0x1d0] ;  /* 0x0001d00001e07983 */ /* 0x000f280000100a00 */
[----:B------:R-:W-:Y:S04]  /*5950*/  STL [R1+0x34], R247 ;  /* 0x000034f701007387 */ /* 0x000fe80000100800 */
[----:B------:R-:W-:Y:S01]  /*5960*/  STL [R1+0x48], R228 ;  /* 0x000048e401007387 */ /* 0x000fe20000100800 */
[----:B---3--:R-:W-:-:S03]  /*5970*/  IMAD.WIDE R16, R0, 0x2, R238 ;  /* 0x0000000200107825 */ /* 0x008fc600078e02ee */
[----:B------:R-:W-:Y:S04]  /*5980*/  STL [R1+0x44], R15 ;  /* 0x0000440f01007387 */ /* 0x000fe80000100800 */
[----:B------:R-:W3:Y:S04]  /*5990*/  LDG.E.U16 R238, desc[UR28][R22.64] ;  /* 0x0000001c16ee7981 */ /* 0x000ee8000c1e1500 */
[----:B------:R0:W-:Y:S04]  /*59a0*/  STL [R1+0x40], R216 ;  /* 0x000040d801007387 */ /* 0x0001e80000100800 */
[----:B------:R-:W3:Y:S04]  /*59b0*/  LDL.64 R222, [R1+0x1c8] ;  /* 0x0001c80001de7983 */ /* 0x000ee80000100a00 */
[----:B------:R-:W3:Y:S01]  /*59c0*/  LDL.64 R22, [R1+0x1b0] ;  /* 0x0001b00001167983 */ /* 0x000ee20000100a00 */
[----:B0-----:R-:W0:Y:S03]  /*59d0*/  LDC R216, c[0x0][0x268] ;  /* 0x00009a00ffd87b82 */ /* 0x001e260000000800 */
[----:B------:R2:W3:Y:S04]  /*59e0*/  LDG.E.U16 R228, desc[UR28][R20.64] ;  /* 0x0000001c14e47981 */ /* 0x0004e8000c1e1500 */
[----:B------:R1:W3:Y:S04]  /*59f0*/  LDG.E.U16 R15, desc[UR28][R18.64] ;  /* 0x0000001c120f7981 */ /* 0x0002e8000c1e1500 */
[----:B------:R1:W3:Y:S01]  /*5a00*/  LDG.E.U16 R251, desc[UR28][R16.64] ;  /* 0x0000001c10fb7981 */ /* 0x0002e2000c1e1500 */
[----:B--2---:R-:W-:-:S04]  /*5a10*/  IMAD.WIDE R20, R0, 0x2, R236 ;  /* 0x0000000200147825 */ /* 0x004fc800078e02ec */
[C---:B-1----:R-:W-:Y:S01]  /*5a20*/  IMAD.WIDE R18, R0.reuse, 0x2, R234 ;  /* 0x0000000200127825 */ /* 0x042fe200078e02ea */
[----:B------:R-:W-:Y:S03]  /*5a30*/  STL [R1+0x24], R246 ;  /* 0x000024f601007387 */ /* 0x000fe60000100800 */
[C---:B------:R-:W-:Y:S01]  /*5a40*/  IMAD.WIDE R16, R0.reuse, 0x2, R232 ;  /* 0x0000000200107825 */ /* 0x040fe200078e02e8 */
[----:B------:R-:W-:Y:S04]  /*5a50*/  STL [R1+0x20], R244 ;  /* 0x000020f401007387 */ /* 0x000fe80000100800 */
[----:B------:R1:W2:Y:S04]  /*5a60*/  LDG.E.U16 R247, desc[UR28][R20.64] ;  /* 0x0000001c14f77981 */ /* 0x0002a8000c1e1500 */
[----:B------:R1:W2:Y:S04]  /*5a70*/  LDG.E.U16 R241, desc[UR28][R18.64] ;  /* 0x0000001c12f17981 */ /* 0x0002a8000c1e1500 */
[----:B------:R-:W-:Y:S01]  /*5a80*/  STL [R1+0x1c], R242 ;  /* 0x00001cf201007387 */ /* 0x000fe20000100800 */
[----:B-1----:R-:W-:-:S03]  /*5a90*/  IMAD.WIDE R20, R0, 0x2, R230 ;  /* 0x0000000200147825 */ /* 0x002fc600078e02e6 */
[----:B------:R-:W-:Y:S01]  /*5aa0*/  STL [R1+0x18], R240 ;  /* 0x000018f001007387 */ /* 0x000fe20000100800 */
[----:B------:R-:W-:-:S03]  /*5ab0*/  IMAD.WIDE R18, R0, 0x2, R226 ;  /* 0x0000000200127825 */ /* 0x000fc600078e02e2 */
[----:B------:R-:W2:Y:S04]  /*5ac0*/  LDL.64 R226, [R1+0xf0] ;  /* 0x0000f00001e27983 */ /* 0x000ea80000100a00 */
[----:B------:R0:W-:Y:S04]  /*5ad0*/  STL [R1+0x14], R218 ;  /* 0x000014da01007387 */ /* 0x0001e80000100800 */
[----:B------:R4:W2:Y:S04]  /*5ae0*/  LDG.E.U16 R239, desc[UR28][R16.64] ;  /* 0x0000001c10ef7981 */ /* 0x0008a8000c1e1500 */
[----:B------:R-:W2:Y:S01]  /*5af0*/  LDG.E.U16 R237, desc[UR28][R20.64] ;  /* 0x0000001c14ed7981 */ /* 0x000ea2000c1e1500 */
[----:B0-----:R-:W-:-:S03]  /*5b00*/  LEA R218, R216, R220, 0x2 ;  /* 0x000000dcd8da7211 */ /* 0x001fc600078e10ff */
[----:B------:R-:W2:Y:S01]  /*5b10*/  LDG.E.U16 R235, desc[UR28][R18.64] ;  /* 0x0000001c12eb7981 */ /* 0x000ea2000c1e1500 */
[----:B----4-:R-:W-:-:S03]  /*5b20*/  IMAD.WIDE R16, R0, 0x2, R224 ;  /* 0x0000000200107825 */ /* 0x010fc600078e02e0 */
[----:B------:R-:W4:Y:S04]  /*5b30*/  LDL.64 R224, [R1+0x188] ;  /* 0x0001880001e07983 */ /* 0x000f280000100a00 */
[----:B------:R0:W4:Y:S02]  /*5b40*/  LDG.E.U16 R233, desc[UR28][R16.64] ;  /* 0x0000001c10e97981 */ /* 0x000124000c1e1500 */
[----:B0-----:R-:W-:-:S05]  /*5b50*/  IMAD.WIDE R16, R0, 0x2, R218 ;  /* 0x0000000200107825 */ /* 0x001fca00078e02da */
[----:B------:R-:W4:Y:S01]  /*5b60*/  LDG.E.U16 R249, desc[UR28][R16.64] ;  /* 0x0000001c10f97981 */ /* 0x000f22000c1e1500 */
[----:B---3--:R-:W-:-:S03]  /*5b70*/  IMAD.WIDE R20, R0, 0x2, R222 ;  /* 0x0000000200147825 */ /* 0x008fc600078e02de */
[----:B------:R-:W3:Y:S01]  /*5b80*/  LDL.64 R222, [R1+0x1a8] ;  /* 0x0001a80001de7983 */ /* 0x000ee20000100a00 */
[----:B------:R-:W-:-:S03]  /*5b90*/  IMAD.WIDE R18, R0, 0x2, R22 ;  /* 0x0000000200127825 */ /* 0x000fc600078e0216 */
[----:B------:R-:W2:Y:S04]  /*5ba0*/  LDL.64 R22, [R1+0x198] ;  /* 0x0001980001167983 */ /* 0x000ea80000100a00 */
[----:B------:R-:W-:Y:S04]  /*5bb0*/  STL [R1+0x4c0], R218 ;  /* 0x0004c0da01007387 */ /* 0x000fe80000100800 */
[----:B------:R0:W-:Y:S04]  /*5bc0*/  STL [R1+0x4bc], R219 ;  /* 0x0004bcdb01007387 */ /* 0x0001e80000100800 */
[----:B------:R-:W-:Y:S04]  /*5bd0*/  STL [R1+0x8], R238 ;  /* 0x000008ee01007387 */ /* 0x000fe80000100800 */
[----:B------:R1:W4:Y:S04]  /*5be0*/  LDG.E.U16 R231, desc[UR28][R20.64] ;  /* 0x0000001c14e77981 */ /* 0x000328000c1e1500 */
[----:B0-----:R-:W4:Y:S04]  /*5bf0*/  LDL.64 R218, [R1+0x1a0] ;  /* 0x0001a00001da7983 */ /* 0x001f280000100a00 */
[----:B------:R-:W-:Y:S04]  /*5c00*/  STL [R1+0x4], R228 ;  /* 0x000004e401007387 */ /* 0x000fe80000100800 */
[----:B------:R0:W-:Y:S04]  /*5c10*/  STL [R1], R15 ;  /* 0x0000000f01007387 */ /* 0x0001e80000100800 */
[----:B------:R-:W1:Y:S04]  /*5c20*/  LDL.64 R20, [R1+0x130] ;  /* 0x0001300001147983 */ /* 0x000e680000100a00 */
[----:B0-----:R0:W4:Y:S04]  /*5c30*/  LDG.E.U16 R15, desc[UR28][R18.64] ;  /* 0x0000001c120f7981 */ /* 0x001128000c1e1500 */
[----:B------:R-:W4:Y:S01]  /*5c40*/  LDL.64 R18, [R1+0x170] ;  /* 0x0001700001127983 */ /* 0x000f220000100a00 */
[----:B---3--:R-:W-:-:S04]  /*5c50*/  IMAD.WIDE R222, R0, 0x2, R222 ;  /* 0x0000000200de7825 */ /* 0x008fc800078e02de */
[----:B--2---:R-:W-:-:S04]  /*5c60*/  IMAD.WIDE R22, R0, 0x2, R22 ;  /* 0x0000000200167825 */ /* 0x004fc800078e0216 */
[----:B-1----:R-:W-:-:S04]  /*5c70*/  IMAD.WIDE R20, R0, 0x2, R20 ;  /* 0x0000000200147825 */ /* 0x002fc800078e0214 */
[----:B----4-:R-:W-:-:S06]  /*5c80*/  IMAD.WIDE R16, R0, 0x2, R18 ;  /* 0x0000000200107825 */ /* 0x010fcc00078e0212 */
[----:B------:R-:W2:Y:S01]  /*5c90*/  LDG.E.U16 R16, desc[UR28][R16.64] ;  /* 0x0000001c10107981 */ /* 0x000ea2000c1e1500 */
[----:B0-----:R-:W-:-:S03]  /*5ca0*/  IMAD.WIDE R18, R0, 0x2, R226 ;  /* 0x0000000200127825 */ /* 0x001fc600078e02e2 */
[----:B------:R-:W3:Y:S04]  /*5cb0*/  LDL.64 R226, [R1+0x150] ;  /* 0x0001500001e27983 */ /* 0x000ee80000100a00 */
[----:B------:R-:W4:Y:S04]  /*5cc0*/  LDG.E.U16 R18, desc[UR28][R18.64] ;  /* 0x0000001c12127981 */ /* 0x000f28000c1e1500 */
[----:B------:R0:W4:Y:S04]  /*5cd0*/  LDG.E.U16 R17, desc[UR28][R20.64] ;  /* 0x0000001c14117981 */ /* 0x000128000c1e1500 */
[----:B------:R1:W4:Y:S01]  /*5ce0*/  LDG.E.U16 R19, desc[UR28][R222.64] ;  /* 0x0000001cde137981 */ /* 0x000322000c1e1500 */
[----:B0-----:R-:W-:-:S03]  /*5cf0*/  IMAD.WIDE R20, R0, 0x2, R218 ;  /* 0x0000000200147825 */ /* 0x001fc600078e02da */
[----:B------:R-:W2:Y:S04]  /*5d00*/  LDL.64 R218, [R1+0x120] ;  /* 0x0001200001da7983 */ /* 0x000ea80000100a00 */
[----:B------:R-:W4:Y:S04]  /*5d10*/  LDG.E.U16 R20, desc[UR28][R20.64] ;  /* 0x0000001c14147981 */ /* 0x000f28000c1e1500 */
[----:B------:R-:W1:Y:S04]  /*5d20*/  LDL.64 R222, [R1+0x168] ;  /* 0x0001680001de7983 */ /* 0x000e680000100a00 */
[----:B------:R0:W4:Y:S04]  /*5d30*/  LDG.E.U16 R21, desc[UR28][R22.64] ;  /* 0x0000001c16157981 */ /* 0x000128000c1e1500 */
[----:B------:R-:W0:Y:S01]  /*5d40*/  LDL.64 R22, [R1+0x190] ;  /* 0x0001900001167983 */ /* 0x000e220000100a00 */
[----:B------:R-:W-:-:S04]  /*5d50*/  IMAD.WIDE R224, R0, 0x2, R224 ;  /* 0x0000000200e07825 */ /* 0x000fc800078e02e0 */
[----:B-1----:R-:W-:-:S05]  /*5d60*/  IMAD.WIDE R222, R0, 0x2, R222 ;  /* 0x0000000200de7825 */ /* 0x002fca00078e02de */
[----:B------:R1:W4:Y:S04]  /*5d70*/  LDG.E.U16 R228, desc[UR28][R222.64] ;  /* 0x0000001cdee47981 */ /* 0x000328000c1e1500 */
[----:B------:R-:W1:Y:S01]  /*5d80*/  LDL.64 R222, [R1+0x160] ;  /* 0x0001600001de7983 */ /* 0x000e620000100a00 */
[----:B0-----:R-:W-:-:S06]  /*5d90*/  IMAD.WIDE R22, R0, 0x2, R22 ;  /* 0x0000000200167825 */ /* 0x001fcc00078e0216 */
[----:B------:R-:W4:Y:S04]  /*5da0*/  LDG.E.U16 R22, desc[UR28][R22.64] ;  /* 0x0000001c16167981 */ /* 0x000f28000c1e1500 */
[----:B------:R0:W4:Y:S04]  /*5db0*/  LDG.E.U16 R23, desc[UR28][R224.64] ;  /* 0x0000001ce0177981 */ /* 0x000128000c1e1500 */
[----:B------:R-:W0:Y:S01]  /*5dc0*/  LDL.64 R224, [R1+0x158] ;  /* 0x0001580001e07983 */ /* 0x000e220000100a00 */
[----:B-1----:R-:W-:-:S05]  /*5dd0*/  IMAD.WIDE R222, R0, 0x2, R222 ;  /* 0x0000000200de7825 */ /* 0x002fca00078e02de */
[----:B------:R-:W4:Y:S04]  /*5de0*/  LDG.E.U16 R230, desc[UR28][R222.64] ;  /* 0x0000001cdee67981 */ /* 0x000f28000c1e1500 */
[----:B------:R-:W4:Y:S01]  /*5df0*/  LDL.64 R222, [R1+0x148] ;  /* 0x0001480001de7983 */ /* 0x000f220000100a00 */
[----:B0-----:R-:W-:-:S05]  /*5e00*/  IMAD.WIDE R224, R0, 0x2, R224 ;  /* 0x0000000200e07825 */ /* 0x001fca00078e02e0 */
[----:B------:R-:W4:Y:S04]  /*5e10*/  LDG.E.U16 R232, desc[UR28][R224.64] ;  /* 0x0000001ce0e87981 */ /* 0x000f28000c1e1500 */
[----:B------:R-:W4:Y:S01]  /*5e20*/  LDL.64 R224, [R1+0x128] ;  /* 0x0001280001e07983 */ /* 0x000f220000100a00 */
[----:B---3--:R-:W-:-:S05]  /*5e30*/  IMAD.WIDE R226, R0, 0x2, R226 ;  /* 0x0000000200e27825 */ /* 0x008fca00078e02e2 */
[----:B------:R2:W3:Y:S02]  /*5e40*/  LDG.E.U16 R234, desc[UR28][R226.64] ;  /* 0x0000001ce2ea7981 */ /* 0x0004e4000c1e1500 */
[----:B--2---:R-:W-:Y:S02]  /*5e50*/  IMAD.WIDE R226, R0, 0x2, R218 ;  /* 0x0000000200e27825 */ /* 0x004fe400078e02da */
[----:B------:R-:W2:Y:S04]  /*5e60*/  LDL.LU R219, [R1+0x30] ;  /* 0x0000300001db7983 */ /* 0x000ea80000300800 */
[----:B------:R-:W3:Y:S01]  /*5e70*/  LDL.LU R218, [R1+0x10] ;  /* 0x0000100001da7983 */ /* 0x000ee20000300800 */
[----:B------:R-:W-:Y:S01]  /*5e80*/  WARPGROUP.ARRIVE ;  /* 0x00000000000079c5 */ /* 0x000fe20000000000 */
[----:B------:R-:W-:-:S02]  /*5e90*/  UMOV UR13, 0x40000040 ;  /* 0x40000040000d7882 */ /* 0x000fc40000000000 */
[----:B------:R-:W3:Y:S03]  /*5ea0*/  LDG.E.U16 R240, desc[UR28][R226.64] ;  /* 0x0000001ce2f07981 */ /* 0x000ee6000c1e1500 */
[----:B------:R-:W-:Y:S01]  /*5eb0*/  HGMMA.64x128x16.F32 R88, gdesc[UR12].tnspA, RZ, !UPT ;  /* 0x21e000000c5879f0 */ /* 0x000fe2000c7008ff */
[----:B------:R-:W2:Y:S11]  /*5ec0*/  LDL.64 R226, [R1+0x108] ;  /* 0x0001080001e27983 */ /* 0x000eb60000100a00 */
[----:B------:R-:W-:Y:S01]  /*5ed0*/  HGMMA.64x128x16.F32 R88, gdesc[UR8].tnspA, R88 ;  /* 0x21e00000085879f0 */ /* 0x000fe20008700858 */
[----:B------:R-:W-:-:S11]  /*5ee0*/  UMOV UR42, UR14 ;  /* 0x0000000e002a7c82 */ /* 0x000fd60008000000 */
[----:B------:R-:W-:Y:S01]  /*5ef0*/  HGMMA.64x128x16.F32 R88, gdesc[UR16].tnspA, R88 ;  /* 0x21e00000105879f0 */ /* 0x000fe20008700858 */
[----:B----4-:R-:W-:-:S05]  /*5f00*/  IMAD.WIDE R222, R0, 0x2, R222 ;  /* 0x0000000200de7825 */ /* 0x010fca00078e02de */
[----:B------:R0:W4:Y:S04]  /*5f10*/  LDG.E.U16 R236, desc[UR28][R222.64] ;  /* 0x0000001cdeec7981 */ /* 0x000128000c1e1500 */
[----:B------:R-:W0:Y:S01]  /*5f20*/  LDL.64 R222, [R1+0x118] ;  /* 0x0001180001de7983 */ /* 0x000e220000100a00 */
[----:B------:R-:W-:-:S05]  /*5f30*/  IMAD.WIDE R224, R0, 0x2, R224 ;  /* 0x0000000200e07825 */ /* 0x000fca00078e02e0 */
[----:B------:R1:W4:Y:S04]  /*5f40*/  LDG.E.U16 R238, desc[UR28][R224.64] ;  /* 0x0000001ce0ee7981 */ /* 0x000328000c1e1500 */
[----:B------:R-:W1:Y:S01]  /*5f50*/  LDL.64 R224, [R1+0x110] ;  /* 0x0001100001e07983 */ /* 0x000e620000100a00 */
[----:B------:R-:W-:Y:S01]  /*5f60*/  UMOV UR43, UR15 ;  /* 0x0000000f002b7c82 */ /* 0x000fe20008000000 */
[----:B------:R-:W-:-:S12]  /*5f70*/  HGMMA.64x128x16.F32 R88, gdesc[UR20].tnspA, R88 ;  /* 0x21e00000145879f0 */ /* 0x000fd80008700858 */
[----:B------:R-:W-:Y:S01]  /*5f80*/  HGMMA.64x128x16.F32 R24, gdesc[UR40].tnspA, RZ, !UPT ;  /* 0x21e00000281879f0 */ /* 0x000fe2000c7008ff */
[----:B0-----:R-:W-:-:S05]  /*5f90*/  IMAD.WIDE R222, R0, 0x2, R222 ;  /* 0x0000000200de7825 */ /* 0x001fca00078e02de */
[----:B------:R0:W4:Y:S04]  /*5fa0*/  LDG.E.U16 R242, desc[UR28][R222.64] ;  /* 0x0000001cdef27981 */ /* 0x000128000c1e1500 */
[----:B------:R-:W0:Y:S01]  /*5fb0*/  LDL.64 R222, [R1+0xe8] ;  /* 0x0000e80001de7983 */ /* 0x000e220000100a00 */
[----:B-1----:R-:W-:-:S05]  /*5fc0*/  IMAD.WIDE R224, R0, 0x2, R224 ;  /* 0x0000000200e07825 */ /* 0x002fca00078e02e0 */
[----:B------:R1:W4:Y:S04]  /*5fd0*/  LDG.E.U16 R244, desc[UR28][R224.64] ;  /* 0x0000001ce0f47981 */ /* 0x000328000c1e1500 */
[----:B------:R-:W1:Y:S01]  /*5fe0*/  LDL.64 R224, [R1+0xe0] ;  /* 0x0000e00001e07983 */ /* 0x000e620000100a00 */
[----:B------:R-:W-:Y:S01]  /*5ff0*/  UMOV UR46, UR10 ;  /* 0x0000000a002e7c82 */ /* 0x000fe20008000000 */
[----:B------:R-:W-:Y:S02]  /*6000*/  UMOV UR47, UR11 ;  /* 0x0000000b002f7c82 */ /* 0x000fe40008000000 */
[----:B------:R-:W-:Y:S01]  /*6010*/  HGMMA.64x128x16.F32 R24, gdesc[UR44].tnspA, R24 ;  /* 0x21e000002c1879f0 */ /* 0x000fe20008700818 */
[----:B--2---:R-:W-:-:S05]  /*6020*/  IMAD.WIDE R226, R0, 0x2, R226 ;  /* 0x0000000200e27825 */ /* 0x004fca00078e02e2 */
[----:B------:R2:W4:Y:S04]  /*6030*/  LDG.E.U16 R246, desc[UR28][R226.64] ;  /* 0x0000001ce2f67981 */ /* 0x000528000c1e1500 */
[----:B------:R-:W2:Y:S01]  /*6040*/  LDL.64 R226, [R1+0xd8] ;  /* 0x0000d80001e27983 */ /* 0x000ea20000100a00 */
[----:B------:R-:W-:Y:S01]  /*6050*/  LEA R216, R216, R220, 0x3 ;  /* 0x000000dcd8d87211 */ /* 0x000fe200078e18ff */
[----:B------:R-:W-:Y:S01]  /*6060*/  UMOV UR50, UR18 ;  /* 0x0000001200327c82 */ /* 0x000fe20008000000 */
[----:B------:R-:W-:Y:S02]  /*6070*/  UMOV UR51, UR19 ;  /* 0x0000001300337c82 */ /* 0x000fe40008000000 */
[----:B------:R-:W-:Y:S01]  /*6080*/  HGMMA.64x128x16.F32 R24, gdesc[UR48].tnspA, R24 ;  /* 0x21e00000301879f0 */ /* 0x000fe20008700818 */
[----:B0-----:R-:W-:-:S05]  /*6090*/  IMAD.WIDE R222, R0, 0x2, R222 ;  /* 0x0000000200de7825 */ /* 0x001fca00078e02de */
[----:B------:R-:W4:Y:S04]  /*60a0*/  LDG.E.U16 R248, desc[UR28][R222.64] ;  /* 0x0000001cdef87981 */ /* 0x000f28000c1e1500 */
[----:B------:R-:W3:Y:S01]  /*60b0*/  LDL.64 R222, [R1+0xd0] ;  /* 0x0000d00001de7983 */ /* 0x000ee20000100a00 */
[----:B-1----:R-:W-:-:S05]  /*60c0*/  IMAD.WIDE R224, R0, 0x2, R224 ;  /* 0x0000000200e07825 */ /* 0x002fca00078e02e0 */
[----:B------:R-:W4:Y:S04]  /*60d0*/  LDG.E.U16 R250, desc[UR28][R224.64] ;  /* 0x0000001ce0fa7981 */ /* 0x000f28000c1e1500 */
[----:B------:R-:W4:Y:S04]  /*60e0*/  LDL.64 R224, [R1+0xc8] ;  /* 0x0000c80001e07983 */ /* 0x000f280000100a00 */
[----:B------:R0:W-:Y:S04]  /*60f0*/  STL [R1+0x4c8], R220 ;  /* 0x0004c8dc01007387 */ /* 0x0001e80000100800 */
[----:B0-----:R-:W4:Y:S01]  /*6100*/  LDL.LU R220, [R1+0x3c] ;  /* 0x00003c0001dc7983 */ /* 0x001f220000300800 */
[----:B------:R-:W-:Y:S01]  /*6110*/  UMOV UR54, UR22 ;  /* 0x0000001600367c82 */ /* 0x000fe20008000000 */
[----:B------:R-:W-:-:S02]  /*6120*/  UMOV UR55, UR23 ;  /* 0x0000001700377c82 */ /* 0x000fc40008000000 */
[----:B------:R-:W-:Y:S01]  /*6130*/  HGMMA.64x128x16.F32 R24, gdesc[UR52].tnspA, R24, gsb0 ;  /* 0x21e00000341879f0 */ /* 0x000fe20008000818 */
[----:B--2---:R-:W-:-:S05]  /*6140*/  IMAD.WIDE R226, R0, 0x2, R226 ;  /* 0x0000000200e27825 */ /* 0x004fca00078e02e2 */
[----:B------:R0:W2:Y:S02]  /*6150*/  LDG.E.U16 R252, desc[UR28][R226.64] ;  /* 0x0000001ce2fc7981 */ /* 0x0000a4000c1e1500 */
[----:B0-----:R-:W-:-:S06]  /*6160*/  IMAD.WIDE R226, R0, 0x2, R216 ;  /* 0x0000000200e27825 */ /* 0x001fcc00078e02d8 */
[----:B------:R-:W2:Y:S04]  /*6170*/  LDG.E.U16 R226, desc[UR28][R226.64] ;  /* 0x0000001ce2e27981 */ /* 0x000ea8000c1e1500 */
[----:B------:R-:W-:Y:S04]  /*6180*/  STL [R1+0x4c4], R221 ;  /* 0x0004c4dd01007387 */ /* 0x000fe80000100800 */
[----:B------:R-:W-:Y:S04]  /*6190*/  STL [R1+0x4d4], R0 ;  /* 0x0004d40001007387 */ /* 0x000fe80000100800 */
[----:B------:R-:W-:Y:S04]  /*61a0*/  STL [R1+0x4d0], R216 ;  /* 0x0004d0d801007387 */ /* 0x000fe80000100800 */
[----:B------:R-:W-:Y:S01]  /*61b0*/  STL [R1+0x4cc], R217 ;  /* 0x0004ccd901007387 */ /* 0x000fe20000100800 */
[----:B------:R-:W-:-:S02]  /*61c0*/  WARPGROUP.DEPBAR.LE gsb0, 0x0 ;  /* 0x00008000000079c5 */ /* 0x000fc40000010000 */
[----:B---3--:R-:W-:-:S06]  /*61d0*/  IMAD.WIDE R222, R0, 0x2, R222 ;  /* 0x0000000200de7825 */ /* 0x008fcc00078e02de */
[----:B------:R-:W3:Y:S01]  /*61e0*/  LDG.E.U16 R222, desc[UR28][R222.64] ;  /* 0x0000001cdede7981 */ /* 0x000ee2000c1e1500 */
[----:B----4-:R-:W-:-:S06]  /*61f0*/  IMAD.WIDE R224, R0, 0x2, R224 ;  /* 0x0000000200e07825 */ /* 0x010fcc00078e02e0 */
[----:B------:R-:W4:Y:S01]  /*6200*/  LDG.E.U16 R224, desc[UR28][R224.64] ;  /* 0x0000001ce0e07981 */ /* 0x000f22000c1e1500 */
[----:B------:R-:W-:Y:S06]  /*6210*/  BAR.SYNC.DEFER_BLOCKING 0x0 ;  /* 0x0000000000007b1d */ /* 0x000fec0000010000 */
        /* <DEDUP_REMOVED lines=9> */
[----:B------:R0:W-:Y:S04]  /*62b0*/  STS.U16 [R7+UR24+0x4080], R2 ;  /* 0x0040800207007988 */ /* 0x0001e80008000418 */
[----:B0-----:R-:W2:Y:S01]  /*62c0*/  LDL.LU R2, [R1+0x520] ;  /* 0x0005200001027983 */ /* 0x001ea20000300800 */
[----:B------:R-:W-:-:S03]  /*62d0*/  FMUL R8, R89, UR6 ;  /* 0x0000000659087c20 */ /* 0x000fc60008400000 */
[----:B------:R0:W-:Y:S04]  /*62e0*/  STS.U16 [R7+UR24+0x4480], R4 ;  /* 0x0044800407007988 */ /* 0x0001e80008000418 */
[----:B------:R-:W-:Y:S04]  /*62f0*/  STS.U16 [R7+UR24+0x4880], R6 ;  /* 0x0048800607007988 */ /* 0x000fe80008000418 */
[----:B------:R-:W-:Y:S04]  /*6300*/  STS.U16 [R7+UR24+0x4c80], R243 ;  /* 0x004c80f307007988 */ /* 0x000fe80008000418 */
[----:B------:R1:W-:Y:S04]  /*6310*/  STS.U16 [R7+UR24+0x5080], R10 ;  /* 0x0050800a07007988 */ /* 0x0003e80008000418 */
[----:B------:R-:W-:Y:S04]  /*6320*/  STS.U16 [R7+UR24+0x5480], R11 ;  /* 0x0054800b07007988 */ /* 0x000fe80008000418 */
[----:B------:R-:W-:Y:S04]  /*6330*/  STS.U16 [R7+UR24+0x5880], R12 ;  /* 0x0058800c07007988 */ /* 0x000fe80008000418 */
[----:B------:R1:W-:Y:S04]  /*6340*/  STS.U16 [R7+UR24+0x5c80], R13 ;  /* 0x005c800d07007988 */ /* 0x0003e80008000418 */
[----:B0-----:R-:W3:Y:S01]  /*6350*/  LDL.LU R4, [R1+0x51c] ;  /* 0x00051c0001047983 */ /* 0x001ee20000300800 */
[----:B-1----:R-:W-:-:S03]  /*6360*/  FMUL R10, R91, UR6 ;  /* 0x000000065b0a7c20 */ /* 0x002fc60008400000 */
[----:B------:R-:W4:Y:S01]  /*6370*/  LDL.LU R6, [R1+0x518] ;  /* 0x0005180001067983 */ /* 0x000f220000300800 */
[----:B------:R-:W-:-:S05]  /*6380*/  FMUL R7, R88, UR6 ;  /* 0x0000000658077c20 */ /* 0x000fca0008400000 */
[----:B------:R-:W-:Y:S01]  /*6390*/  FMNMX R7, R7, R8, !PT ;  /* 0x0000000807077209 */ /* 0x000fe20007800000 */
        /* <DEDUP_REMOVED lines=59> */
[----:B------:R-:W-:-:S05]  /*6750*/  FMNMX R7, R8, R7, !PT ;  /* 0x0000000708077209 */ /* 0x000fca0007800000 */
[----:B------:R-:W0:Y:S01]  /*6760*/  SHFL.BFLY PT, R9, R7, 0x2, 0x1f ;  /* 0x0c401f0007097f89 */ /* 0x000e2200000e0000 */
[----:B------:R-:W-:-:S05]  /*6770*/  LOP3.LUT R8, R14, 0x20, RZ, 0x3c, !PT ;  /* 0x000000200e087812 */ /* 0x000fca00078e3cff */
[----:B------:R-:W-:Y:S04]  /*6780*/  STS.U16 [R8+UR24+0x4100], R249 ;  /* 0x004100f908007988 */ /* 0x000fe80008000418 */
[----:B------:R1:W-:Y:S04]  /*6790*/  STS.U16 [R8+UR24+0x4500], R3 ;  /* 0x0045000308007988 */ /* 0x0003e80008000418 */
[----:B------:R-:W-:Y:S04]  /*67a0*/  STS.U16 [R8+UR24+0x4900], R5 ;  /* 0x0049000508007988 */ /* 0x000fe80008000418 */
[----:B------:R-:W-:Y:S04]  /*67b0*/  STS.U16 [R8+UR24+0x4d00], R241 ;  /* 0x004d00f108007988 */ /* 0x000fe80008000418 */
[----:B------:R-:W-:Y:S04]  /*67c0*/  STS.U16 [R8+UR24+0x5100], R15 ;  /* 0x0051000f08007988 */ /* 0x000fe80008000418 */
[----:B------:R-:W-:Y:S04]  /*67d0*/  STS.U16 [R8+UR24+0x5500], R16 ;  /* 0x0055001008007988 */ /* 0x000fe80008000418 */
[----:B------:R-:W-:Y:S04]  /*67e0*/  STS.U16 [R8+UR24+0x5900], R17 ;  /* 0x0059001108007988 */ /* 0x000fe80008000418 */
[----:B------:R1:W-:Y:S01]  /*67f0*/  STS.U16 [R8+UR24+0x5d00], R18 ;  /* 0x005d001208007988 */ /* 0x0003e20008000418 */
[----:B0-----:R-:W-:-:S03]  /*6800*/  FMNMX R9, R7, R9, !PT ;  /* 0x0000000907097209 */ /* 0x001fc60007800000 */
[----:B-1----:R-:W4:Y:S01]  /*6810*/  LDL.LU R3, [R1+0x514] ;  /* 0x0005140001037983 */ /* 0x002f220000300800 */
[----:B------:R-:W-:-:S05]  /*6820*/  FMUL R8, R90, UR6 ;  /* 0x000000065a087c20 */ /* 0x000fca0008400000 */
[----:B------:R-:W-:Y:S01]  /*6830*/  FMNMX R8, R8, R10, !PT ;  /* 0x0000000a08087209 */ /* 0x000fe20007800000 */
[----:B------:R-:W-:Y:S01]  /*6840*/  FMUL R10, R94, UR6 ;  /* 0x000000065e0a7c20 */ /* 0x000fe20008400000 */
[----:B------:R-:W-:-:S04]  /*6850*/  FMUL R7, R95, UR6 ;  /* 0x000000065f077c20 */ /* 0x000fc80008400000 */
[----:B------:R-:W-:-:S04]  /*6860*/  FMNMX R8, R10, R8, !PT ;  /* 0x000000080a087209 */ /* 0x000fc80007800000 */
[----:B------:R-:W-:Y:S02]  /*6870*/  FMNMX R8, R7, R8, !PT ;  /* 0x0000000807087209 */ /* 0x000fe40007800000 */
[----:B------:R-:W0:Y:S02]  /*6880*/  SHFL.BFLY PT, R7, R9, 0x1, 0x1f ;  /* 0x0c201f0009077f89 */ /* 0x000e2400000e0000 */
[----:B0-----:R-:W-:-:S04]  /*6890*/  FMNMX R7, R9, R7, !PT ;  /* 0x0000000709077209 */ /* 0x001fc80007800000 */
[----:B--2---:R-:W-:-:S05]  /*68a0*/  FMNMX R7, R7, R2, !PT ;  /* 0x0000000207077209 */ /* 0x004fca0007800000 */
[----:B------:R-:W-:-:S04]  /*68b0*/  FFMA R88, R88, UR6, -R7 ;  /* 0x0000000658587c23 */ /* 0x000fc80008000807 */
[----:B------:R-:W-:-:S04]  /*68c0*/  FMUL R88, R88, 1.4426950216293334961 ;  /* 0x3fb8aa3b58587820 */ /* 0x000fc80000400000 */
[----:B------:R-:W0:Y:S01]  /*68d0*/  MUFU.EX2 R0, R88 ;  /* 0x0000005800007308 */ /* 0x000e220000000800 */
[----:B------:R-:W-:-:S04]  /*68e0*/  FFMA R89, R89, UR6, -R7 ;  /* 0x0000000659597c23 */ /* 0x000fc80008000807 */
[----:B------:R-:W-:Y:S01]  /*68f0*/  FMUL R89, R89, 1.4426950216293334961 ;  /* 0x3fb8aa3b59597820 */ /* 0x000fe20000400000 */
[--C-:B------:R-:W-:Y:S01]  /*6900*/  FFMA R92, R92, UR6, -R7.reuse ;  /* 0x000000065c5c7c23 */ /* 0x100fe20008000807 */
[----:B0-----:R0:W-:Y:S02]  /*6910*/  STL [R1+0xc4], R0 ;  /* 0x0000c40001007387 */ /* 0x0011e40000100800 */
[----:B0-----:R-:W0:Y:S01]  /*6920*/  MUFU.EX2 R0, R89 ;  /* 0x0000005900007308 */ /* 0x001e220000000800 */
[----:B------:R-:W-:Y:S01]  /*6930*/  FMUL R92, R92, 1.4426950216293334961 ;  /* 0x3fb8aa3b5c5c7820 */ /* 0x000fe20000400000 */
[--C-:B------:R-:W-:Y:S01]  /*6940*/  FFMA R93, R93, UR6, -R7.reuse ;  /* 0x000000065d5d7c23 */ /* 0x100fe20008000807 */
[----:B0-----:R0:W-:Y:S05]  /*6950*/  STL [R1+0xc0], R0 ;  /* 0x0000c00001007387 */ /* 0x0011ea0000100800 */
        /* <DEDUP_REMOVED lines=34> */
[----:B------:R-:W-:Y:S01]  /*6b80*/  FFMA R112, R112, UR6, -R7 ;  /* 0x0000000670707c23 */ /* 0x000fe20008000807 */
[----:B------:R-:W-:Y:S01]  /*6b90*/  FMUL R10, R98, UR6 ;  /* 0x00000006620a7c20 */ /* 0x000fe20008400000 */
[----:B0-----:R0:W-:Y:S04]  /*6ba0*/  STL [R1+0xa8], R0 ;  /* 0x0000a80001007387 */ /* 0x0011e80000100800 */
[----:B0-----:R-:W0:Y:S01]  /*6bb0*/  MUFU.EX2 R0, R109 ;  /* 0x0000006d00007308 */ /* 0x001e220000000800 */
[----:B------:R-:W-:Y:S01]  /*6bc0*/  FMUL R112, R112, 1.4426950216293334961 ;  /* 0x3fb8aa3b70707820 */ /* 0x000fe20000400000 */
[----:B------:R-:W-:Y:S01]  /*6bd0*/  FMNMX R8, R10, R8, !PT ;  /* 0x000000080a087209 */ /* 0x000fe20007800000 */
[----:B------:R-:W-:-:S05]  /*6be0*/  FMUL R10, R99, UR6 ;  /* 0x00000006630a7c20 */ /* 0x000fca0008400000 */
[----:B------:R-:W-:Y:S01]  /*6bf0*/  FMNMX R8, R10, R8, !PT ;  /* 0x000000080a087209 */ /* 0x000fe20007800000 */
[----:B------:R-:W-:Y:S01]  /*6c00*/  FMUL R10, R102, UR6 ;  /* 0x00000006660a7c20 */ /* 0x000fe20008400000 */
[----:B0-----:R0:W-:Y:S02]  /*6c10*/  STL [R1+0xa0], R0 ;  /* 0x0000a00001007387 */ /* 0x0011e40000100800 */
[----:B0-----:R-:W0:Y:S01]  /*6c20*/  MUFU.EX2 R0, R112 ;  /* 0x0000007000007308 */ /* 0x001e220000000800 */
[----:B------:R-:W-:Y:S01]  /*6c30*/  FFMA R113, R113, UR6, -R7 ;  /* 0x0000000671717c23 */ /* 0x000fe20008000807 */
[----:B------:R-:W-:Y:S01]  /*6c40*/  FMNMX R8, R10, R8, !PT ;  /* 0x000000080a087209 */ /* 0x000fe20007800000 */
[----:B------:R-:W-:Y:S02]  /*6c50*/  FMUL R10, R103, UR6 ;  /* 0x00000006670a7c20 */ /* 0x000fe40008400000 */
[----:B------:R-:W-:Y:S01]  /*6c60*/  FMUL R113, R113, 1.4426950216293334961 ;  /* 0x3fb8aa3b71717820 */ /* 0x000fe20000400000 */
[----:B------:R-:W-:-:S02]  /*6c70*/  FMUL R9, R106, UR6 ;  /* 0x000000066a097c20 */ /* 0x000fc40008400000 */
[----:B------:R-:W-:Y:S01]  /*6c80*/  FMNMX R8, R10, R8, !PT ;  /* 0x000000080a087209 */ /* 0x000fe20007800000 */
[----:B------:R-:W-:-:S03]  /*6c90*/  FMUL R10, R25, UR6 ;  /* 0x00000006190a7c20 */ /* 0x000fc60008400000 */
[----:B------:R-:W-:Y:S01]  /*6ca0*/  FMNMX R8, R9, R8, !PT ;  /* 0x0000000809087209 */ /* 0x000fe20007800000 */
[----:B0-----:R0:W-:Y:S01]  /*6cb0*/  STL [R1+0x98], R0 ;  /* 0x0000980001007387 */ /* 0x0011e20000100800 */
[----:B------:R-:W-:Y:S01]  /*6cc0*/  FMUL R9, R24, UR6 ;  /* 0x0000000618097c20 */ /* 0x000fe20008400000 */
[----:B------:R-:W-:Y:S01]  /*6cd0*/  FMUL R11, R107, UR6 ;  /* 0x000000066b0b7c20 */ /* 0x000fe20008400000 */
[----:B0-----:R-:W0:Y:S03]  /*6ce0*/  MUFU.EX2 R0, R113 ;  /* 0x0000007100007308 */ /* 0x001e260000000800 */
[----:B------:R-:W-:Y:S01]  /*6cf0*/  FMNMX R9, R9, R10, !PT ;  /* 0x0000000a09097209 */ /* 0x000fe20007800000 */
[----:B------:R-:W-:Y:S01]  /*6d00*/  FMUL R10, R110, UR6 ;  /* 0x000000066e0a7c20 */ /* 0x000fe20008400000 */
[----:B------:R-:W-:Y:S01]  /*6d10*/  FFMA R116, R116, UR6, -R7 ;  /* 0x0000000674747c23 */ /* 0x000fe20008000807 */
[----:B------:R-:W-:-:S03]  /*6d20*/  FMNMX R8, R11, R8, !PT ;  /* 0x000000080b087209 */ /* 0x000fc60007800000 */
[----:B------:R-:W-:Y:S01]  /*6d30*/  FMUL R116, R116, 1.4426950216293334961 ;  /* 0x3fb8aa3b74747820 */ /* 0x000fe20000400000 */
[----:B------:R-:W-:Y:S01]  /*6d40*/  FMNMX R8, R10, R8, !PT ;  /* 0x000000080a087209 */ /* 0x000fe20007800000 */
[----:B------:R-:W-:Y:S01]  /*6d50*/  FMUL R10, R111, UR6 ;  /* 0x000000066f0a7c20 */ /* 0x000fe20008400000 */
[----:B0-----:R0:W-:Y:S04]  /*6d60*/  STL [R1+0x90], R0 ;  /* 0x0000900001007387 */ /* 0x0011e80000100800 */
[----:B------:R-:W-:Y:S01]  /*6d70*/  FMNMX R8, R10, R8, !PT ;  /* 0x000000080a087209 */ /* 0x000fe20007800000 */
[----:B------:R-:W-:Y:S01]  /*6d80*/  FMUL R10, R114, UR6 ;  /* 0x00000006720a7c20 */ /* 0x000fe20008400000 */
[----:B0-----:R-:W0:Y:S04]  /*6d90*/  MUFU.EX2 R0, R116 ;  /* 0x0000007400007308 */ /* 0x001e280000000800 */
[----:B------:R-:W-:Y:S01]  /*6da0*/  FMNMX R8, R10, R8, !PT ;  /* 0x000000080a087209 */ /* 0x000fe20007800000 */
[----:B------:R-:W-:Y:S01]  /*6db0*/  FMUL R10, R115, UR6 ;  /* 0x00000006730a7c20 */ /* 0x000fe20008400000 */
[----:B------:R-:W-:-:S04]  /*6dc0*/  FFMA R117, R117, UR6, -R7 ;  /* 0x0000000675757c23 */ /* 0x000fc80008000807 */
        /* <DEDUP_REMOVED lines=58> */
[----:B------:R-:W-:-:S04]  /*7170*/  FFMA R10, R129, UR6, -R7 ;  /* 0x00000006810a7c23 */ /* 0x000fc80008000807 */
[----:B------:R-:W-:Y:S01]  /*7180*/  FMUL R10, R10, 1.4426950216293334961 ;  /* 0x3fb8aa3b0a0a7820 */ /* 0x000fe20000400000 */
[----:B------:R-:W-:Y:S01]  /*7190*/  FMUL R11, R151, UR6 ;  /* 0x00000006970b7c20 */ /* 0x000fe20008400000 */
[----:B0-----:R0:W-:Y:S04]  /*71a0*/  STL [R1+0x74], R0 ;  /* 0x0000740001007387 */ /* 0x0011e80000100800 */
[----:B------:R-:W-:Y:S01]  /*71b0*/  FMNMX R8, R11, R8, !PT ;  /* 0x000000080b087209 */ /* 0x000fe20007800000 */
[----:B0-----:R0:W1:Y:S01]  /*71c0*/  MUFU.EX2 R0, R10 ;  /* 0x0000000a00007308 */ /* 0x0010620000000800 */
[----:B------:R-:W-:-:S04]  /*71d0*/  FFMA R11, R132, UR6, -R7 ;  /* 0x00000006840b7c23 */ /* 0x000fc80008000807 */
[----:B------:R-:W-:Y:S01]  /*71e0*/  FMUL R11, R11, 1.4426950216293334961 ;  /* 0x3fb8aa3b0b0b7820 */ /* 0x000fe20000400000 */
[----:B0-----:R-:W-:-:S05]  /*71f0*/  FMUL R10, R28, UR6 ;  /* 0x000000061c0a7c20 */ /* 0x001fca0008400000 */
[----:B------:R-:W-:Y:S02]  /*7200*/  FMNMX R10, R10, R9, !PT ;  /* 0x000000090a0a7209 */ /* 0x000fe40007800000 */
[----:B------:R-:W0:Y:S04]  /*7210*/  SHFL.BFLY PT, R9, R8, 0x2, 0x1f ;  /* 0x0c401f0008097f89 */ /* 0x000e2800000e0000 */
[----:B-1----:R1:W-:Y:S02]  /*7220*/  STL [R1+0x6c], R0 ;  /* 0x00006c0001007387 */ /* 0x0023e40000100800 */
[----:B-1----:R1:W2:Y:S02]  /*7230*/  MUFU.EX2 R0, R11 ;  /* 0x0000000b00007308 */ /* 0x0022a40000000800 */
[----:B-1----:R-:W-:-:S05]  /*7240*/  FMUL R11, R29, UR6 ;  /* 0x000000061d0b7c20 */ /* 0x002fca0008400000 */
[----:B------:R-:W-:Y:S01]  /*7250*/  FMNMX R10, R11, R10, !PT ;  /* 0x0000000a0b0a7209 */ /* 0x000fe20007800000 */
[----:B------:R-:W-:-:S05]  /*7260*/  FMUL R11, R32, UR6 ;  /* 0x00000006200b7c20 */ /* 0x000fca0008400000 */
[----:B------:R-:W-:Y:S01]  /*7270*/  FMNMX R10, R11, R10, !PT ;  /* 0x0000000a0b0a7209 */ /* 0x000fe20007800000 */
[----:B------:R-:W-:-:S05]  /*7280*/  FMUL R11, R33, UR6 ;  /* 0x00000006210b7c20 */ /* 0x000fca0008400000 */
[----:B------:R-:W-:Y:S01]  /*7290*/  FMNMX R11, R11, R10, !PT ;  /* 0x0000000a0b0b7209 */ /* 0x000fe20007800000 */
[----:B------:R-:W-:Y:S01]  /*72a0*/  FFMA R10, R141, UR6, -R7 ;  /* 0x000000068d0a7c23 */ /* 0x000fe20008000807 */
[----:B0-----:R-:W-:-:S03]  /*72b0*/  FMNMX R9, R8, R9, !PT ;  /* 0x0000000908097209 */ /* 0x001fc60007800000 */
[----:B------:R-:W-:Y:S01]  /*72c0*/  FMUL R10, R10, 1.4426950216293334961 ;  /* 0x3fb8aa3b0a0a7820 */ /* 0x000fe20000400000 */
[----:B------:R-:W-:-:S03]  /*72d0*/  FFMA R12, R133, UR6, -R7 ;  /* 0x00000006850c7c23 */ /* 0x000fc60008000807 */
[----:B------:R0:W-:Y:S01]  /*72e0*/  MUFU.EX2 R220, R10 ;  /* 0x0000000a00dc7308 */ /* 0x0001e20000000800 */
[----:B------:R-:W-:Y:S01]  /*72f0*/  FMUL R12, R12, 1.4426950216293334961 ;  /* 0x3fb8aa3b0c0c7820 */ /* 0x000fe20000400000 */
[----:B--2---:R1:W-:Y:S04]  /*7300*/  STL [R1+0x68], R0 ;  /* 0x0000680001007387 */ /* 0x0043e80000100800 */
[----:B0-----:R-:W0:Y:S02]  /*7310*/  SHFL.BFLY PT, R10, R9, 0x1, 0x1f ;  /* 0x0c201f00090a7f89 */ /* 0x001e2400000e0000 */
[----:B-1----:R-:W1:Y:S01]  /*7320*/  MUFU.EX2 R0, R12 ;  /* 0x0000000c00007308 */ /* 0x002e620000000800 */
[----:B------:R-:W-:-:S04]  /*7330*/  FFMA R136, R136, UR6, -R7 ;  /* 0x0000000688887c23 */ /* 0x000fc80008000807 */
[----:B------:R-:W-:Y:S01]  /*7340*/  FMUL R136, R136, 1.4426950216293334961 ;  /* 0x3fb8aa3b88887820 */ /* 0x000fe20000400000 */
[--C-:B------:R-:W-:Y:S01]  /*7350*/  FFMA R137, R137, UR6, -R7.reuse ;  /* 0x0000000689897c23 */ /* 0x100fe20008000807 */
[----:B------:R-:W-:Y:S01]  /*7360*/  FFMA R140, R140, UR6, -R7 ;  /* 0x000000068c8c7c23 */ /* 0x000fe20008000807 */
[----:B-1----:R1:W-:Y:S01]  /*7370*/  STL [R1+0x64], R0 ;  /* 0x0000640001007387 */ /* 0x0023e20000100800 */
[----:B0-----:R-:W-:Y:S01]  /*7380*/  FMNMX R9, R9, R10, !PT ;  /* 0x0000000a09097209 */ /* 0x001fe20007800000 */
[----:B-1----:R-:W0:Y:S03]  /*7390*/  MUFU.EX2 R0, R136 ;  /* 0x0000008800007308 */ /* 0x002e260000000800 */
[----:B---3--:R-:W-:Y:S01]  /*73a0*/  FMNMX R9, R9, R4, !PT ;  /* 0x0000000409097209 */ /* 0x008fe20007800000 */
[----:B------:R-:W-:Y:S01]  /*73b0*/  FMUL R137, R137, 1.4426950216293334961 ;  /* 0x3fb8aa3b89897820 */ /* 0x000fe20000400000 */
[----:B------:R-:W-:-:S03]  /*73c0*/  FMUL R140, R140, 1.4426950216293334961 ;  /* 0x3fb8aa3b8c8c7820 */ /* 0x000fc60000400000 */
[----:B------:R-:W-:Y:S01]  /*73d0*/  FFMA R90, R90, UR6, -R9 ;  /* 0x000000065a5a7c23 */ /* 0x000fe20008000809 */
[----:B------:R-:W1:Y:S03]  /*73e0*/  MUFU.EX2 R216, R137 ;  /* 0x0000008900d87308 */ /* 0x000e660000000800 */
[----:B------:R-:W-:-:S05]  /*73f0*/  FMUL R90, R90, 1.4426950216293334961 ;  /* 0x3fb8aa3b5a5a7820 */ /* 0x000fca0000400000 */
[----:B------:R-:W2:Y:S01]  /*7400*/  MUFU.EX2 R217, R140 ;  /* 0x0000008c00d97308 */ /* 0x000ea20000000800 */
[----:B0-----:R0:W-:Y:S07]  /*7410*/  STL [R1+0x508], R0 ;  /* 0x0005080001007387 */ /* 0x0011ee0000100800 */
[----:B0-----:R-:W0:Y:S01]  /*7420*/  MUFU.EX2 R0, R90 ;  /* 0x0000005a00007308 */ /* 0x001e220000000800 */
[--C-:B------:R-:W-:Y:S01]  /*7430*/  FFMA R91, R91, UR6, -R9.reuse ;  /* 0x000000065b5b7c23 */ /* 0x100fe20008000809 */
[----:B-1----:R-:W-:Y:S03]  /*7440*/  STL [R1+0x50c], R216 ;  /* 0x00050cd801007387 */ /* 0x002fe60000100800 */
[----:B------:R-:W-:Y:S01]  /*7450*/  FMUL R91, R91, 1.4426950216293334961 ;  /* 0x3fb8aa3b5b5b7820 */ /* 0x000fe20000400000 */
[----:B--2---:R-:W-:Y:S04]  /*7460*/  STL [R1+0x510], R217 ;  /* 0x000510d901007387 */ /* 0x004fe80000100800 */
[----:B------:R-:W-:Y:S04]  /*7470*/  STL [R1+0x4d8], R7 ;  /* 0x0004d80701007387 */ /* 0x000fe80000100800 */
[----:B0-----:R0:W-:Y:S02]  /*7480*/  STL [R1+0x54], R0 ;  /* 0x0000540001007387 */ /* 0x0011e40000100800 */
[----:B0-----:R-:W0:Y:S01]  /*7490*/  MUFU.EX2 R0, R91 ;  /* 0x0000005b00007308 */ /* 0x001e220000000800 */
[----:B------:R-:W-:-:S04]  /*74a0*/  FFMA R94, R94, UR6, -R9 ;  /* 0x000000065e5e7c23 */ /* 0x000fc80008000809 */
[----:B------:R-:W-:Y:S01]  /*74b0*/  FMUL R94, R94, 1.4426950216293334961 ;  /* 0x3fb8aa3b5e5e7820 */ /* 0x000fe20000400000 */
[----:B------:R-:W-:Y:S01]  /*74c0*/  FFMA R95, R95, UR6, -R9 ;  /* 0x000000065f5f7c23 */ /* 0x000fe20008000809 */
[----:B0-----:R0:W-:Y:S02]  /*74d0*/  STL [R1+0x50], R0 ;  /* 0x0000500001007387 */ /* 0x0011e40000100800 */
[----:B0-----:R-:W0:Y:S01]  /*74e0*/  MUFU.EX2 R0, R94 ;  /* 0x0000005e00007308 */ /* 0x001e220000000800 */
[----:B------:R-:W-:Y:S01]  /*74f0*/  FMUL R95, R95, 1.4426950216293334961 ;  /* 0x3fb8aa3b5f5f7820 */ /* 0x000fe20000400000 */
[----:B------:R-:W-:Y:S01]  /*7500*/  FMUL R8, R36, UR6 ;  /* 0x0000000624087c20 */ /* 0x000fe20008400000 */
[----:B------:R-:W-:-:S04]  /*7510*/  FMUL R12, R37, UR6 ;  /* 0x00000006250c7c20 */ /* 0x000fc80008400000 */
[----:B------:R-:W-:Y:S01]  /*7520*/  FMNMX R11, R8, R11, !PT ;  /* 0x0000000b080b7209 */ /* 0x000fe20007800000 */
[----:B0-----:R0:W-:Y:S03]  /*7530*/  STL [R1+0x4c], R0 ;  /* 0x00004c0001007387 */ /* 0x0011e60000100800 */
[----:B------:R-:W-:Y:S01]  /*7540*/  FMNMX R11, R12, R11, !PT ;  /* 0x0000000b0c0b7209 */ /* 0x000fe20007800000 */
[----:B0-----:R-:W0:Y:S01]  /*7550*/  MUFU.EX2 R0, R95 ;  /* 0x0000005f00007308 */ /* 0x001e220000000800 */
[----:B------:R-:W-:Y:S01]  /*7560*/  FMUL R12, R40, UR6 ;  /* 0x00000006280c7c20 */ /* 0x000fe20008400000 */
[----:B------:R-:W-:-:S04]  /*7570*/  FFMA R98, R98, UR6, -R9 ;  /* 0x0000000662627c23 */ /* 0x000fc80008000809 */
[----:B------:R-:W-:Y:S01]  /*7580*/  FMUL R98, R98, 1.4426950216293334961 ;  /* 0x3fb8aa3b62627820 */ /* 0x000fe20000400000 */
[----:B------:R-:W-:Y:S01]  /*7590*/  FMNMX R11, R12, R11, !PT ;  /* 0x0000000b0c0b7209 */ /* 0x000fe20007800000 */
[----:B------:R-:W-:Y:S01]  /*75a0*/  FMUL R12, R41, UR6 ;  /* 0x00000006290c7c20 */ /* 0x000fe20008400000 */
[----:B------:R-:W-:-:S04]  /*75b0*/  FMUL R10, R44, UR6 ;  /* 0x000000062c0a7c20 */ /* 0x000fc80008400000 */
[----:B------:R-:W-:Y:S01]  /*75c0*/  FMNMX R11, R12, R11, !PT ;  /* 0x0000000b0c0b7209 */ /* 0x000fe20007800000 */
[----:B0-----:R0:W-:Y:S03]  /*75d0*/  STL [R1+0x3c], R0 ;  /* 0x00003c0001007387 */ /* 0x0011e60000100800 */
[----:B------:R-:W-:Y:S01]  /*75e0*/  FMNMX R10, R10, R11, !PT ;  /* 0x0000000b0a0a7209 */ /* 0x000fe20007800000 */
[----:B------:R-:W-:Y:S01]  /*75f0*/  FMUL R11, R45, UR6 ;  /* 0x000000062d0b7c20 */ /* 0x000fe20008400000 */
[----:B0-----:R-:W0:Y:S01]  /*7600*/  MUFU.EX2 R0, R98 ;  /* 0x0000006200007308 */ /* 0x001e220000000800 */
[----:B------:R-:W-:-:S03]  /*7610*/  FFMA R99, R99, UR6, -R9 ;  /* 0x0000000663637c23 */ /* 0x000fc60008000809 */
[----:B------:R-:W-:Y:S01]  /*7620*/  FMNMX R10, R11, R10, !PT ;  /* 0x0000000a0b0a7209 */ /* 0x000fe20007800000 */
[----:B------:R-:W-:Y:S01]  /*7630*/  FMUL R11, R48, UR6 ;  /* 0x00000006300b7c20 */ /* 0x000fe20008400000 */
[----:B------:R-:W-:-:S04]  /*7640*/  FMUL R99, R99, 1.4426950216293334961 ;  /* 0x3fb8aa3b63637820 */ /* 0x000fc80000400000 */
[----:B------:R-:W-:Y:S01]  /*7650*/  FMNMX R10, R11, R10, !PT ;  /* 0x0000000a0b0a7209 */ /* 0x000fe20007800000 */
[----:B------:R-:W-:Y:S01]  /*7660*/  FMUL R11, R49, UR6 ;  /* 0x00000006310b7c20 */ /* 0x000fe20008400000 */
[----:B0-----:R0:W-:Y:S04]  /*7670*/  STL [R1+0x38], R0 ;  /* 0x0000380001007387 */ /* 0x0011e80000100800 */
        /* <DEDUP_REMOVED lines=42> */
[----:B------:R-:W2:Y:S01]  /*7920*/  LDL.LU R217, [R1+0x34] ;  /* 0x0000340001d97983 */ /* 0x000ea20000300800 */
[----:B0-----:R-:W0:Y:S03]  /*7930*/  MUFU.EX2 R0, R107 ;  /* 0x0000006b00007308 */ /* 0x001e260000000800 */
[----:B------:R-:W-:Y:S01]  /*7940*/  FMNMX R10, R11, R10, !PT ;  /* 0x0000000a0b0a7209 */ /* 0x000fe20007800000 */
[----:B------:R-:W-:Y:S01]  /*7950*/  FMUL R11, R77, UR6 ;  /* 0x000000064d0b7c20 */ /* 0x000fe20008400000 */
[----:B------:R-:W3:Y:S04]  /*7960*/  LDL.LU R216, [R1+0x24] ;  /* 0x0000240001d87983 */ /* 0x000ee80000300800 */
[----:B------:R-:W-:Y:S01]  /*7970*/  FMNMX R10, R11, R10, !PT ;  /* 0x0000000a0b0a7209 */ /* 0x000fe20007800000 */
[----:B------:R-:W-:Y:S01]  /*7980*/  FMUL R11, R80, UR6 ;  /* 0x00000006500b7c20 */ /* 0x000fe20008400000 */
[----:B0-----:R0:W-:Y:S04]  /*7990*/  STL [R1+0xc], R0 ;  /* 0x00000c0001007387 */ /* 0x0011e80000100800 */
[----:B------:R-:W-:Y:S01]  /*79a0*/  FMNMX R10, R11, R10, !PT ;  /* 0x0000000a0b0a7209 */ /* 0x000fe20007800000 */
[----:B------:R-:W-:Y:S01]  /*79b0*/  FMUL R11, R81, UR6 ;  /* 0x00000006510b7c20 */ /* 0x000fe20008400000 */
[----:B0-----:R-:W2:Y:S04]  /*79c0*/  LDL.LU R0, [R1+0x8] ;  /* 0x0000080001007983 */ /* 0x001ea80000300800 */
[----:B------:R-:W-:Y:S01]  /*79d0*/  FMNMX R10, R11, R10, !PT ;  /* 0x0000000a0b0a7209 */ /* 0x000fe20007800000 */
[----:B------:R-:W-:Y:S01]  /*79e0*/  FMUL R11, R84, UR6 ;  /* 0x00000006540b7c20 */ /* 0x000fe20008400000 */
[----:B------:R-:W-:-:S04]  /*79f0*/  FFMA R15, R145, UR6, -R7 ;  /* 0x00000006910f7c23 */ /* 0x000fc80008000807 */
[----:B------:R-:W-:Y:S01]  /*7a00*/  FMNMX R10, R11, R10, !PT ;  /* 0x0000000a0b0a7209 */ /* 0x000fe20007800000 */
[----:B------:R-:W-:Y:S01]  /*7a10*/  FMUL R11, R85, UR6 ;  /* 0x00000006550b7c20 */ /* 0x000fe20008400000 */
[----:B------:R-:W-:Y:S01]  /*7a20*/  FMUL R15, R15, 1.4426950216293334961 ;  /* 0x3fb8aa3b0f0f7820 */ /* 0x000fe20000400000 */
[----:B------:R-:W-:-:S03]  /*7a30*/  FFMA R8, R144, UR6, -R7 ;  /* 0x0000000690087c23 */ /* 0x000fc60008000807 */
[----:B------:R-:W-:Y:S01]  /*7a40*/  FMNMX R10, R11, R10, !PT ;  /* 0x0000000a0b0a7209 */ /* 0x000fe20007800000 */
[----:B------:R-:W-:Y:S01]  /*7a50*/  FMUL R8, R8, 1.4426950216293334961 ;  /* 0x3fb8aa3b08087820 */ /* 0x000fe20000400000 */
[----:B------:R0:W-:Y:S01]  /*7a60*/  MUFU.EX2 R218, R15 ;  /* 0x0000000f00da7308 */ /* 0x0001e20000000800 */
[----:B------:R-:W-:Y:S02]  /*7a70*/  FMUL R13, R27, UR6 ;  /* 0x000000061b0d7c20 */ /* 0x000fe40008400000 */
[----:B0-----:R-:W0:Y:S05]  /*7a80*/  SHFL.BFLY PT, R15, R10, 0x2, 0x1f ;  /* 0x0c401f000a0f7f89 */ /* 0x001e2a00000e0000 */
[----:B------:R1:W-:Y:S01]  /*7a90*/  MUFU.EX2 R221, R8 ;  /* 0x0000000800dd7308 */ /* 0x0003e20000000800 */
[----:B------:R-:W-:Y:S01]  /*7aa0*/  FMUL R11, R30, UR6 ;  /* 0x000000061e0b7c20 */ /* 0x000fe20008400000 */
[----:B-1----:R-:W-:-:S05]  /*7ab0*/  FMUL R8, R26, UR6 ;  /* 0x000000061a087c20 */ /* 0x002fca0008400000 */
[----:B------:R-:W-:-:S04]  /*7ac0*/  FMNMX R8, R8, R13, !PT ;  /* 0x0000000d08087209 */ /* 0x000fc80007800000 */
[----:B------:R-:W-:Y:S01]  /*7ad0*/  FMNMX R8, R11, R8, !PT ;  /* 0x000000080b087209 */ /* 0x000fe20007800000 */
[----:B------:R-:W-:-:S05]  /*7ae0*/  FMUL R11, R31, UR6 ;  /* 0x000000061f0b7c20 */ /* 0x000fca0008400000 */
[----:B------:R-:W-:Y:S01]  /*7af0*/  FMNMX R8, R11, R8, !PT ;  /* 0x000000080b087209 */ /* 0x000fe20007800000 */
[----:B------:R-:W-:Y:S01]  /*7b00*/  FMUL R11, R34, UR6 ;  /* 0x00000006220b7c20 */ /* 0x000fe20008400000 */
[----:B0-----:R-:W-:Y:S01]  /*7b10*/  FMNMX R15, R10, R15, !PT ;  /* 0x0000000f0a0f7209 */ /* 0x001fe20007800000 */
[----:B------:R-:W-:-:S03]  /*7b20*/  FFMA R12, R139, UR6, -R9 ;  /* 0x000000068b0c7c23 */ /* 0x000fc60008000809 */
[----:B------:R-:W-:Y:S01]  /*7b30*/  FMNMX R8, R11, R8, !PT ;  /* 0x000000080b087209 */ /* 0x000fe20007800000 */
[----:B------:R-:W-:Y:S01]  /*7b40*/  FMUL R11, R35, UR6 ;  /* 0x00000006230b7c20 */ /* 0x000fe20008400000 */
[----:B------:R-:W0:Y:S04]  /*7b50*/  SHFL.BFLY PT, R16, R15, 0x1, 0x1f ;  /* 0x0c201f000f107f89 */ /* 0x000e2800000e0000 */
[----:B------:R-:W-:Y:S01]  /*7b60*/  FMNMX R11, R11, R8, !PT ;  /* 0x000000080b0b7209 */ /* 0x000fe20007800000 */
[----:B------:R-:W-:Y:S01]  /*7b70*/  FMUL R8, R12, 1.4426950216293334961 ;  /* 0x3fb8aa3b0c087820 */ /* 0x000fe20000400000 */
[----:B------:R-:W-:Y:S01]  /*7b80*/  FMUL R12, R38, UR6 ;  /* 0x00000006260c7c20 */ /* 0x000fe20008400000 */
[----:B------:R-:W-:Y:S01]  /*7b90*/  FMUL R13, R39, UR6 ;  /* 0x00000006270d7c20 */ /* 0x000fe20008400000 */
[----:B------:R-:W-:-:S03]  /*7ba0*/  FMUL R17, R42, UR6 ;  /* 0x000000062a117c20 */ /* 0x000fc60008400000 */
[----:B------:R-:W-:Y:S01]  /*7bb0*/  FMNMX R12, R12, R11, !PT ;  /* 0x0000000b0c0c7209 */ /* 0x000fe20007800000 */
[----:B------:R-:W-:-:S03]  /*7bc0*/  FMUL R18, R43, UR6 ;  /* 0x000000062b127c20 */ /* 0x000fc60008400000 */
[----:B------:R-:W-:-:S04]  /*7bd0*/  FMNMX R13, R13, R12, !PT ;  /* 0x0000000c0d0d7209 */ /* 0x000fc80007800000 */
[----:B------:R-:W-:Y:S01]  /*7be0*/  FMNMX R17, R17, R13, !PT ;  /* 0x0000000d11117209 */ /* 0x000fe20007800000 */
[----:B------:R-:W-:-:S03]  /*7bf0*/  FFMA R88, R151, UR6, -R9 ;  /* 0x0000000697587c23 */ /* 0x000fc60008000809 */
[----:B------:R-:W-:Y:S01]  /*7c00*/  FMNMX R17, R18, R17, !PT ;  /* 0x0000001112117209 */ /* 0x000fe20007800000 */
[----:B------:R-:W-:Y:S01]  /*7c10*/  FMUL R18, R46, UR6 ;  /* 0x000000062e127c20 */ /* 0x000fe20008400000 */
[----:B0-----:R-:W-:Y:S01]  /*7c20*/  FMNMX R16, R15, R16, !PT ;  /* 0x000000100f107209 */ /* 0x001fe20007800000 */
[----:B------:R-:W-:Y:S01]  /*7c30*/  FMUL R88, R88, 1.4426950216293334961 ;  /* 0x3fb8aa3b58587820 */ /* 0x000fe20000400000 */
[----:B------:R-:W-:Y:S02]  /*7c40*/  FADD R89, -R9, R4 ;  /* 0x0000000409597221 */ /* 0x000fe40000000100 */
[----:B------:R-:W-:Y:S02]  /*7c50*/  FMNMX R18, R18, R17, !PT ;  /* 0x0000001112127209 */ /* 0x000fe40007800000 */
[----:B----4-:R-:W-:Y:S01]  /*7c60*/  FMNMX R17, R16, R6, !PT ;  /* 0x0000000610117209 */ /* 0x010fe20007800000 */
[----:B------:R0:W-:Y:S04]  /*7c70*/  MUFU.EX2 R4, R88 ;  /* 0x0000005800047308 */ /* 0x0001e80000000800 */
[--C-:B------:R-:W-:Y:S01]  /*7c80*/  FFMA R24, R24, UR6, -R17.reuse ;  /* 0x0000000618187c23 */ /* 0x100fe20008000811 */
[----:B0-----:R-:W-:Y:S01]  /*7c90*/  FMUL R88, R47, UR6 ;  /* 0x000000062f587c20 */ /* 0x001fe20008400000 */
[----:B------:R-:W-:-:S04]  /*7ca0*/  FFMA R25, R25, UR6, -R17 ;  /* 0x0000000619197c23 */ /* 0x000fc80008000811 */
[----:B------:R-:W-:Y:S01]  /*7cb0*/  FMNMX R88, R88, R18, !PT ;  /* 0x0000001258587209 */ /* 0x000fe20007800000 */
[----:B------:R-:W-:Y:S01]  /*7cc0*/  FMUL R18, R24, 1.4426950216293334961 ;  /* 0x3fb8aa3b18127820 */ /* 0x000fe20000400000 */
[----:B------:R-:W-:Y:S01]  /*7cd0*/  FMUL R24, R50, UR6 ;  /* 0x0000000632187c20 */ /* 0x000fe20008400000 */
        /* <DEDUP_REMOVED lines=8> */
[----:B------:R-:W-:Y:S01]  /*7d60*/  FMUL R92, R29, 1.4426950216293334961 ;  /* 0x3fb8aa3b1d5c7820 */ /* 0x000fe20000400000 */
[----:B------:R-:W-:-:S03]  /*7d70*/  FMUL R29, R55, UR6 ;  /* 0x00000006371d7c20 */ /* 0x000fc60008400000 */
[----:B------:R-:W-:-:S04]  /*7d80*/  FMNMX R28, R28, R88, !PT ;  /* 0x000000581c1c7209 */ /* 0x000fc80007800000 */
        /* <DEDUP_REMOVED lines=33> */
[----:B------:R-:W0:Y:S02]  /*7fa0*/  SHFL.BFLY PT, R29, R28, 0x2, 0x1f ;  /* 0x0c401f001c1d7f89 */ /* 0x000e2400000e0000 */
[----:B0-----:R-:W-:-:S05]  /*7fb0*/  FMNMX R28, R28, R29, !PT ;  /* 0x0000001d1c1c7209 */ /* 0x001fca0007800000 */
[----:B------:R-:W0:Y:S02]  /*7fc0*/  SHFL.BFLY PT, R29, R28, 0x1, 0x1f ;  /* 0x0c201f001c1d7f89 */ /* 0x000e2400000e0000 */
[----:B0-----:R-:W-:Y:S01]  /*7fd0*/  FMNMX R29, R28, R29, !PT ;  /* 0x0000001d1c1d7209 */ /* 0x001fe20007800000 */
[----:B------:R-:W-:-:S03]  /*7fe0*/  FADD R28, -R17, R6 ;  /* 0x00000006111c7221 */ /* 0x000fc60000000100 */
[----:B------:R-:W-:Y:S01]  /*7ff0*/  FMNMX R120, R29, R3, !PT ;  /* 0x000000031d787209 */ /* 0x000fe20007800000 */
[----:B------:R-:W-:-:S04]  /*8000*/  FMUL R28, R28, 1.4426950216293334961 ;  /* 0x3fb8aa3b1c1c7820 */ /* 0x000fc80000400000 */
[--C-:B------:R-:W-:Y:S02]  /*8010*/  FFMA R29, R26, UR6, -R120.reuse ;  /* 0x000000061a1d7c23 */ /* 0x100fe40008000878 */
[----:B------:R0:W-:Y:S02]  /*8020*/  MUFU.EX2 R26, R28 ;  /* 0x0000001c001a7308 */ /* 0x0001e40000000800 */
[----:B0-----:R-:W-:-:S04]  /*8030*/  FFMA R28, R27, UR6, -R120 ;  /* 0x000000061b1c7c23 */ /* 0x001fc80008000878 */
[----:B------:R-:W-:-:S04]  /*8040*/  FMUL R28, R28, 1.4426950216293334961 ;  /* 0x3fb8aa3b1c1c7820 */ /* 0x000fc80000400000 */
[----:B------:R0:W-:Y:S01]  /*8050*/  MUFU.EX2 R121, R28 ;  /* 0x0000001c00797308 */ /* 0x0001e20000000800 */
[----:B------:R-:W-:Y:S01]  /*8060*/  STL [R1+0x4dc], R9 ;  /* 0x0004dc0901007387 */ /* 0x000fe20000100800 */
[----:B0-----:R-:W-:-:S03]  /*8070*/  LOP3.LUT R28, R14, 0x30, RZ, 0x3c, !PT ;  /* 0x000000300e1c7812 */ /* 0x001fc600078e3cff */
[----:B------:R-:W-:Y:S04]  /*8080*/  STL [R1+0x4e0], R17 ;  /* 0x0004e01101007387 */ /* 0x000fe80000100800 */
[----:B---3--:R0:W-:Y:S04]  /*8090*/  STS.U16 [R28+UR24+0x4580], R216 ;  /* 0x004580d81c007988 */ /* 0x0081e80008000418 */
[----:B--2---:R1:W-:Y:S04]  /*80a0*/  STS.U16 [R28+UR24+0x4980], R0 ;  /* 0x004980001c007988 */ /* 0x0043e80008000418 */
[----:B0-----:R-:W2:Y:S04]  /*80b0*/  LDL.LU R216, [R1+0x20] ;  /* 0x0000200001d87983 */ /* 0x001ea80000300800 */
[----:B-1----:R-:W3:Y:S01]  /*80c0*/  LDL.LU R0, [R1+0x4] ;  /* 0x0000040001007983 */ /* 0x002ee20000300800 */
[--C-:B------:R-:W-:Y:S01]  /*80d0*/  FFMA R110, R110, UR6, -R9.reuse ;  /* 0x000000066e6e7c23 */ /* 0x100fe20008000809 */
[----:B------:R-:W-:Y:S01]  /*80e0*/  FFMA R115, R115, UR6, -R9 ;  /* 0x0000000673737c23 */ /* 0x000fe20008000809 */
[----:B------:R-:W-:-:S02]  /*80f0*/  FFMA R148, R148, UR6, -R7 ;  /* 0x0000000694947c23 */ /* 0x000fc40008000807 */
[----:B------:R-:W-:Y:S01]  /*8100*/  FMUL R110, R110, 1.4426950216293334961 ;  /* 0x3fb8aa3b6e6e7820 */ /* 0x000fe20000400000 */
[----:B------:R-:W-:Y:S01]  /*8110*/  FMUL R115, R115, 1.4426950216293334961 ;  /* 0x3fb8aa3b73737820 */ /* 0x000fe20000400000 */
[----:B------:R-:W-:Y:S01]  /*8120*/  FMUL R148, R148, 1.4426950216293334961 ;  /* 0x3fb8aa3b94947820 */ /* 0x000fe20000400000 */
[----:B------:R-:W-:Y:S01]  /*8130*/  FFMA R149, R149, UR6, -R7 ;  /* 0x0000000695957c23 */ /* 0x000fe20008000807 */
[----:B------:R-:W-:Y:S01]  /*8140*/  FADD R2, -R7, R2 ;  /* 0x0000000207027221 */ /* 0x000fe20000000100 */
[----:B------:R-:W-:Y:S01]  /*8150*/  MUFU.EX2 R243, R115 ;  /* 0x0000007300f37308 */ /* 0x000fe20000000800 */
[--C-:B------:R-:W-:Y:S01]  /*8160*/  FFMA R32, R32, UR6, -R17.reuse ;  /* 0x0000000620207c23 */ /* 0x100fe20008000811 */
[--C-:B------:R-:W-:Y:S01]  /*8170*/  FFMA R33, R33, UR6, -R17.reuse ;  /* 0x0000000621217c23 */ /* 0x100fe20008000811 */
[--C-:B------:R-:W-:Y:S01]  /*8180*/  FFMA R36, R36, UR6, -R17.reuse ;  /* 0x0000000624247c23 */ /* 0x100fe20008000811 */
[--C-:B------:R-:W-:Y:S01]  /*8190*/  FFMA R37, R37, UR6, -R17.reuse ;  /* 0x0000000625257c23 */ /* 0x100fe20008000811 */
[--C-:B------:R-:W-:Y:S01]  /*81a0*/  FFMA R40, R40, UR6, -R17.reuse ;  /* 0x0000000628287c23 */ /* 0x100fe20008000811 */
[--C-:B------:R-:W-:Y:S01]  /*81b0*/  FFMA R41, R41, UR6, -R17.reuse ;  /* 0x0000000629297c23 */ /* 0x100fe20008000811 */
[--C-:B------:R-:W-:Y:S01]  /*81c0*/  FFMA R44, R44, UR6, -R17.reuse ;  /* 0x000000062c2c7c23 */ /* 0x100fe20008000811 */
[----:B------:R0:W-:Y:S01]  /*81d0*/  MUFU.EX2 R7, R110 ;  /* 0x0000006e00077308 */ /* 0x0001e20000000800 */
        /* <DEDUP_REMOVED lines=11> */
[--C-:B0-----:R-:W-:Y:S01]  /*8290*/  FFMA R110, R65, UR6, -R17.reuse ;  /* 0x00000006416e7c23 */ /* 0x101fe20008000811 */
[--C-:B------:R-:W-:Y:S01]  /*82a0*/  FFMA R68, R68, UR6, -R17.reuse ;  /* 0x0000000644447c23 */ /* 0x100fe20008000811 */
        /* <DEDUP_REMOVED lines=8> */
[----:B------:R-:W-:Y:S01]  /*8330*/  FFMA R85, R85, UR6, -R17 ;  /* 0x0000000655557c23 */ /* 0x000fe20008000811 */
        /* <DEDUP_REMOVED lines=8> */
[--C-:B-1----:R-:W-:Y:S01]  /*83c0*/  FFMA R148, R130, UR6, -R9.reuse ;  /* 0x0000000682947c23 */ /* 0x102fe20008000809 */
        /* <DEDUP_REMOVED lines=9> */
[----:B------:R-:W4:Y:S04]  /*8460*/  LDL.LU R17, [R1] ;  /* 0x0000000001117983 */ /* 0x000f280000300800 */
[----:B------:R0:W-:Y:S04]  /*8470*/  STS.U16 [R28+UR24+0x4180], R217 ;  /* 0x004180d91c007988 */ /* 0x0001e80008000418 */
[----:B------:R-:W4:Y:S04]  /*8480*/  LDL.LU R9, [R1+0x44] ;  /* 0x0000440001097983 */ /* 0x000f280000300800 */
[----:B------:R1:W-:Y:S04]  /*8490*/  STS.U16 [R28+UR24+0x4d80], R239 ;  /* 0x004d80ef1c007988 */ /* 0x0003e80008000418 */
[----:B0-----:R-:W4:Y:S04]  /*84a0*/  LDL.LU R217, [R1+0x18] ;  /* 0x0000180001d97983 */ /* 0x001f280000300800 */
[----:B------:R-:W-:Y:S04]  /*84b0*/  STS.U16 [R28+UR24+0x5180], R19 ;  /* 0x005180131c007988 */ /* 0x000fe80008000418 */
[----:B-1----:R-:W4:Y:S04]  /*84c0*/  LDL.LU R239, [R1+0x1c] ;  /* 0x00001c0001ef7983 */ /* 0x002f280000300800 */
[----:B------:R0:W-:Y:S04]  /*84d0*/  STS.U16 [R28+UR24+0x5580], R228 ;  /* 0x005580e41c007988 */ /* 0x0001e80008000418 */
[----:B------:R-:W-:Y:S04]  /*84e0*/  STS.U16 [R28+UR24+0x5980], R238 ;  /* 0x005980ee1c007988 */ /* 0x000fe80008000418 */
[----:B------:R1:W-:Y:S04]  /*84f0*/  STS.U16 [R28+UR24+0x5d80], R248 ;  /* 0x005d80f81c007988 */ /* 0x0003e80008000418 */
[----:B0-----:R-:W4:Y:S01]  /*8500*/  LDL.LU R228, [R1+0x48] ;  /* 0x0000480001e47983 */ /* 0x001f220000300800 */
[----:B-1----:R-:W-:-:S05]  /*8510*/  LOP3.LUT R28, R14, 0x40, RZ, 0x3c, !PT ;  /* 0x000000400e1c7812 */ /* 0x002fca00078e3cff */
[----:B--2---:R0:W-:Y:S04]  /*8520*/  STS.U16 [R28+UR24+0x4600], R216 ;  /* 0x004600d81c007988 */ /* 0x0041e80008000418 */
[----:B---3--:R1:W-:Y:S04]  /*8530*/  STS.U16 [R28+UR24+0x4a00], R0 ;  /* 0x004a00001c007988 */ /* 0x0083e80008000418 */
[----:B0-----:R-:W2:Y:S04]  /*8540*/  LDL.LU R216, [R1+0x40] ;  /* 0x0000400001d87983 */ /* 0x001ea80000300800 */
[----:B-1----:R-:W3:Y:S01]  /*8550*/  LDL.LU R0, [R1+0x14] ;  /* 0x0000140001007983 */ /* 0x002ee20000300800 */
[----:B------:R-:W-:-:S03]  /*8560*/  FMUL R29, R29, 1.4426950216293334961 ;  /* 0x3fb8aa3b1d1d7820 */ /* 0x000fc60000400000 */
[----:B------:R-:W-:Y:S01]  /*8570*/  STS.U16 [R28+UR24+0x4200], R226 ;  /* 0x004200e21c007988 */ /* 0x000fe20008000418 */
[----:B------:R0:W-:Y:S03]  /*8580*/  MUFU.EX2 R27, R29 ;  /* 0x0000001d001b7308 */ /* 0x0001e60000000800 */
[----:B------:R-:W-:Y:S04]  /*8590*/  STS.U16 [R28+UR24+0x4e00], R237 ;  /* 0x004e00ed1c007988 */ /* 0x000fe80008000418 */
[----:B------:R-:W-:Y:S01]  /*85a0*/  STS.U16 [R28+UR24+0x5200], R20 ;  /* 0x005200141c007988 */ /* 0x000fe20008000418 */
[----:B0-----:R-:W-:-:S03]  /*85b0*/  LOP3.LUT R29, R14, 0x50, RZ, 0x3c, !PT ;  /* 0x000000500e1d7812 */ /* 0x001fc600078e3cff */
        /* <DEDUP_REMOVED lines=9> */
[----:B----4-:R-:W-:Y:S01]  /*8650*/  STS.U16 [R29+UR24+0x4a80], R17 ;  /* 0x004a80111d007988 */ /* 0x010fe20008000418 */
[----:B------:R-:W-:Y:S01]  /*8660*/  FMUL R2, R2, 1.4426950216293334961 ;  /* 0x3fb8aa3b02027820 */ /* 0x000fe20000400000 */
[----:B------:R-:W-:-:S02]  /*8670*/  FMUL R16, R89, 1.4426950216293334961 ;  /* 0x3fb8aa3b59107820 */ /* 0x000fc40000400000 */
[----:B------:R-:W-:Y:S04]  /*8680*/  STS.U16 [R29+UR24+0x4680], R239 ;  /* 0x004680ef1d007988 */ /* 0x000fe80008000418 */
[----:B------:R-:W-:Y:S04]  /*8690*/  STS.U16 [R29+UR24+0x4280], R228 ;  /* 0x004280e41d007988 */ /* 0x000fe80008000418 */
[----:B------:R0:W-:Y:S04]  /*86a0*/  STS.U16 [R28+UR24+0x5300], R22 ;  /* 0x005300161c007988 */ /* 0x0001e80008000418 */
[----:B------:R-:W-:Y:S01]  /*86b0*/  STS.U16 [R28+UR24+0x4300], R9 ;  /* 0x004300091c007988 */ /* 0x000fe20008000418 */
[----:B0-----:R-:W-:-:S03]  /*86c0*/  LOP3.LUT R22, R14, 0x70, RZ, 0x3c, !PT ;  /* 0x000000700e167812 */ /* 0x001fc600078e3cff */
[----:B------:R0:W-:Y:S04]  /*86d0*/  STS.U16 [R28+UR24+0x4700], R217 ;  /* 0x004700d91c007988 */ /* 0x0001e80008000418 */
[----:B------:R-:W-:Y:S04]  /*86e0*/  STS.U16 [R28+UR24+0x4b00], R251 ;  /* 0x004b00fb1c007988 */ /* 0x000fe80008000418 */
[----:B------:R-:W-:Y:S04]  /*86f0*/  STS.U16 [R28+UR24+0x4f00], R233 ;  /* 0x004f00e91c007988 */ /* 0x000fe80008000418 */
[----:B------:R-:W-:Y:S04]  /*8700*/  STS.U16 [R28+UR24+0x5700], R234 ;  /* 0x005700ea1c007988 */ /* 0x000fe80008000418 */
[----:B------:R-:W-:Y:S04]  /*8710*/  STS.U16 [R28+UR24+0x5b00], R244 ;  /* 0x005b00f41c007988 */ /* 0x000fe80008000418 */
[----:B------:R1:W-:Y:S04]  /*8720*/  STS.U16 [R28+UR24+0x5f00], R222 ;  /* 0x005f00de1c007988 */ /* 0x0003e80008000418 */
[----:B0-----:R-:W4:Y:S01]  /*8730*/  LDL R217, [R1+0xc0] ;  /* 0x0000c00001d97983 */ /* 0x001f220000100800 */
[----:B------:R-:W0:Y:S01]  /*8740*/  MUFU.EX2 R2, R2 ;  /* 0x0000000200027308 */ /* 0x000e220000000800 */
[----:B-1----:R-:W-:-:S02]  /*8750*/  FADD R28, -R120, R3 ;  /* 0x00000003781c7221 */ /* 0x002fc40000000100 */
[----:B------:R-:W-:Y:S02]  /*8760*/  STS.U16 [R22+UR24+0x4b80], R247 ;  /* 0x004b80f716007988 */ /* 0x000fe40008000418 */
[----:B------:R-:W-:-:S03]  /*8770*/  FMUL R28, R28, 1.4426950216293334961 ;  /* 0x3fb8aa3b1c1c7820 */ /* 0x000fc60000400000 */
[----:B------:R-:W1:Y:S01]  /*8780*/  MUFU.EX2 R16, R16 ;  /* 0x0000001000107308 */ /* 0x000e620000000800 */
[----:B------:R-:W-:Y:S04]  /*8790*/  STS.U16 [R22+UR24+0x4f80], R231 ;  /* 0x004f80e716007988 */ /* 0x000fe80008000418 */
[----:B------:R-:W-:Y:S04]  /*87a0*/  STS.U16 [R22+UR24+0x5380], R23 ;  /* 0x0053801716007988 */ /* 0x000fe80008000418 */
[----:B------:R-:W-:Y:S04]  /*87b0*/  STS.U16 [R22+UR24+0x5780], R236 ;  /* 0x005780ec16007988 */ /* 0x000fe80008000418 */
[----:B------:R-:W-:Y:S04]  /*87c0*/  STS.U16 [R22+UR24+0x5b80], R246 ;  /* 0x005b80f616007988 */ /* 0x000fe80008000418 */
[----:B------:R-:W-:Y:S01]  /*87d0*/  STS.U16 [R22+UR24+0x5f80], R224 ;  /* 0x005f80e016007988 */ /* 0x000fe20008000418 */
[-C--:B0-----:R-:W-:Y:S01]  /*87e0*/  FMUL R184, R184, R2.reuse ;  /* 0x00000002b8b87220 */ /* 0x081fe20000400000 */
[-C--:B------:R-:W-:Y:S01]  /*87f0*/  FMUL R185, R185, R2.reuse ;  /* 0x00000002b9b97220 */ /* 0x080fe20000400000 */
        /* <DEDUP_REMOVED lines=13> */
[----:B------:R-:W-:Y:S01]  /*88d0*/  FMUL R213, R213, R2 ;  /* 0x00000002d5d57220 */ /* 0x000fe20000400000 */
[-C--:B-1----:R-:W-:Y:S01]  /*88e0*/  FMUL R186, R186, R16.reuse ;  /* 0x00000010baba7220 */ /* 0x082fe20000400000 */
        /* <DEDUP_REMOVED lines=15> */
[----:B--2---:R0:W-:Y:S04]  /*89e0*/  STS.U16 [R22+UR24+0x4380], R216 ;  /* 0x004380d816007988 */ /* 0x0041e80008000418 */
[----:B---3--:R1:W-:Y:S01]  /*89f0*/  STS.U16 [R22+UR24+0x4780], R0 ;  /* 0x0047800016007988 */ /* 0x0083e20008000418 */
[--C-:B------:R-:W-:Y:S01]  /*8a00*/  FFMA R30, R30, UR6, -R120.reuse ;  /* 0x000000061e1e7c23 */ /* 0x100fe20008000878 */
[----:B------:R-:W-:Y:S01]  /*8a10*/  FMUL R122, R122, 1.4426950216293334961 ;  /* 0x3fb8aa3b7a7a7820 */ /* 0x000fe20000400000 */
[----:B------:R-:W-:Y:S01]  /*8a20*/  FMUL R32, R32, 1.4426950216293334961 ;  /* 0x3fb8aa3b20207820 */ /* 0x000fe20000400000 */
[----:B------:R-:W-:Y:S01]  /*8a30*/  FFMA R34, R34, UR6, -R120 ;  /* 0x0000000622227c23 */ /* 0x000fe20008000878 */
[----:B0-----:R-:W2:Y:S04]  /*8a40*/  LDL R216, [R1+0x9c] ;  /* 0x00009c0001d87983 */ /* 0x001ea80000100800 */
[----:B-1----:R-:W2:Y:S04]  /*8a50*/  LDL R0, [R1+0x94] ;  /* 0x0000940001007983 */ /* 0x002ea80000100800 */
[----:B------:R-:W3:Y:S04]  /*8a60*/  LDL.LU R222, [R1+0x54] ;  /* 0x0000540001de7983 */ /* 0x000ee80000300800 */
[----:B------:R-:W3:Y:S04]  /*8a70*/  LDL.LU R17, [R1+0x30] ;  /* 0x0000300001117983 */ /* 0x000ee80000300800 */
[----:B------:R-:W3:Y:S04]  /*8a80*/  LDL.LU R9, [R1+0xb8] ;  /* 0x0000b80001097983 */ /* 0x000ee80000300800 */
[----:B------:R-:W3:Y:S04]  /*8a90*/  LDL.LU R244, [R1+0xb0] ;  /* 0x0000b00001f47983 */ /* 0x000ee80000300800 */
[----:B------:R-:W3:Y:S04]  /*8aa0*/  LDL.LU R234, [R1+0xc] ;  /* 0x00000c0001ea7983 */ /* 0x000ee80000300800 */
[----:B------:R-:W3:Y:S04]  /*8ab0*/  LDL.LU R233, [R1+0xa8] ;  /* 0x0000a80001e97983 */ /* 0x000ee80000300800 */
[----:B------:R-:W3:Y:S04]  /*8ac0*/  LDL.LU R251, [R1+0xa0] ;  /* 0x0000a00001fb7983 */ /* 0x000ee80000300800 */
[----:B------:R-:W3:Y:S04]  /*8ad0*/  LDL.LU R252, [R1+0x98] ;  /* 0x0000980001fc7983 */ /* 0x000ee80000300800 */
[----:B------:R-:W3:Y:S01]  /*8ae0*/  LDL.LU R242, [R1+0x90] ;  /* 0x0000900001f27983 */ /* 0x000ee20000300800 */
[----:B------:R-:W0:Y:S03]  /*8af0*/  MUFU.EX2 R22, R28 ;  /* 0x0000001c00167308 */ /* 0x000e260000000800 */
        /* <DEDUP_REMOVED lines=12> */
[----:B------:R-:W4:Y:S04]  /*8bc0*/  LDL.LU R23, [R1+0xc4] ;  /* 0x0000c40001177983 */ /* 0x000f280000300800 */
[----:B------:R-:W3:Y:S04]  /*8bd0*/  LDL.LU R236, [R1+0x28] ;  /* 0x0000280001ec7983 */ /* 0x000ee80000300800 */
[----:B------:R-:W3:Y:S04]  /*8be0*/  LDL.LU R246, [R1+0xbc] ;  /* 0x0000bc0001f67983 */ /* 0x000ee80000300800 */
[----:B------:R-:W3:Y:S04]  /*8bf0*/  LDL.LU R224, [R1+0x2c] ;  /* 0x00002c0001e07983 */ /* 0x000ee80000300800 */
[----:B------:R1:W-:Y:S01]  /*8c00*/  STL [R1+0x4e4], R2 ;  /* 0x0004e40201007387 */ /* 0x0003e20000100800 */
[-C--:B0-----:R-:W-:Y:S01]  /*8c10*/  FMUL R154, R154, R22.reuse ;  /* 0x000000169a9a7220 */ /* 0x081fe20000400000 */
[-C--:B------:R-:W-:Y:S01]  /*8c20*/  FMUL R155, R155, R22.reuse ;  /* 0x000000169b9b7220 */ /* 0x080fe20000400000 */
[-C--:B------:R-:W-:Y:S01]  /*8c30*/  FMUL R158, R158, R22.reuse ;  /* 0x000000169e9e7220 */ /* 0x080fe20000400000 */
[-C--:B------:R-:W-:Y:S01]  /*8c40*/  FMUL R159, R159, R22.reuse ;  /* 0x000000169f9f7220 */ /* 0x080fe20000400000 */
[-C--:B------:R-:W-:Y:S01]  /*8c50*/  FMUL R162, R162, R22.reuse ;  /* 0x00000016a2a27220 */ /* 0x080fe20000400000 */
[-C--:B------:R-:W-:Y:S01]  /*8c60*/  FMUL R163, R163, R22.reuse ;  /* 0x00000016a3a37220 */ /* 0x080fe20000400000 */
[-C--:B------:R-:W-:Y:S01]  /*8c70*/  FMUL R166, R166, R22.reuse ;  /* 0x00000016a6a67220 */ /* 0x080fe20000400000 */
[----:B------:R0:W-:Y:S06]  /*8c80*/  MEMBAR.ALL.CTA ;  /* 0x0000000000007992 */ /* 0x0001ec0000008000 */
[----:B0-----:R-:W0:Y:S01]  /*8c90*/  FENCE.VIEW.ASYNC.S ;  /* 0x00000000000073c6 */ /* 0x001e220000000000 */
[----:B------:R-:W-:-:S03]  /*8ca0*/  FMUL R167, R167, R22 ;  /* 0x00000016a7a77220 */ /* 0x000fc60000400000 */
[----:B-1----:R-:W3:Y:S01]  /*8cb0*/  LDL.LU R2, [R1+0xac] ;  /* 0x0000ac0001027983 */ /* 0x002ee20000300800 */
[-C--:B------:R-:W-:Y:S01]  /*8cc0*/  FMUL R170, R170, R22.reuse ;  /* 0x00000016aaaa7220 */ /* 0x080fe20000400000 */
[-C--:B------:R-:W-:Y:S02]  /*8cd0*/  FMUL R171, R171, R22.reuse ;  /* 0x00000016abab7220 */ /* 0x080fe40000400000 */
[----:B------:R1:W-:Y:S01]  /*8ce0*/  STL [R1+0x4e8], R16 ;  /* 0x0004e81001007387 */ /* 0x0003e20000100800 */
[-C--:B------:R-:W-:Y:S01]  /*8cf0*/  FMUL R174, R174, R22.reuse ;  /* 0x00000016aeae7220 */ /* 0x080fe20000400000 */
[-C--:B------:R-:W-:Y:S01]  /*8d00*/  FMUL R175, R175, R22.reuse ;  /* 0x00000016afaf7220 */ /* 0x080fe20000400000 */
[-C--:B------:R-:W-:Y:S01]  /*8d10*/  FMUL R178, R178, R22.reuse ;  /* 0x00000016b2b27220 */ /* 0x080fe20000400000 */
[-C--:B------:R-:W-:Y:S01]  /*8d20*/  FMUL R179, R179, R22.reuse ;  /* 0x00000016b3b37220 */ /* 0x080fe20000400000 */
[-C--:B------:R-:W-:Y:S01]  /*8d30*/  FMUL R182, R182, R22.reuse ;  /* 0x00000016b6b67220 */ /* 0x080fe20000400000 */
[----:B------:R-:W-:Y:S01]  /*8d40*/  FMUL R183, R183, R22 ;  /* 0x00000016b7b77220 */ /* 0x000fe20000400000 */
[----:B-1----:R-:W3:Y:S04]  /*8d50*/  LDL.LU R16, [R1+0x38] ;  /* 0x0000380001107983 */ /* 0x002ee80000300800 */
[----:B------:R1:W-:Y:S04]  /*8d60*/  STL [R1+0x4ec], R22 ;  /* 0x0004ec1601007387 */ /* 0x0003e80000100800 */
[----:B-1----:R-:W3:Y:S01]  /*8d70*/  LDL.LU R22, [R1+0xa4] ;  /* 0x0000a40001167983 */ /* 0x002ee20000300800 */
[----:B------:R-:W-:Y:S01]  /*8d80*/  FMUL R30, R30, 1.4426950216293334961 ;  /* 0x3fb8aa3b1e1e7820 */ /* 0x000fe20000400000 */
[----:B------:R-:W-:Y:S08]  /*8d90*/  MUFU.EX2 R227, R122 ;  /* 0x0000007a00e37308 */ /* 0x000ff00000000800 */
[----:B------:R2:W-:Y:S08]  /*8da0*/  MUFU.EX2 R122, R30 ;  /* 0x0000001e007a7308 */ /* 0x0005f00000000800 */
[----:B------:R3:W-:Y:S01]  /*8db0*/  MUFU.EX2 R93, R32 ;  /* 0x00000020005d7308 */ /* 0x0007e20000000800 */
[----:B--2---:R-:W-:-:S02]  /*8dc0*/  F2FP.F16.F32.PACK_AB R30, R216, R0 ;  /* 0x00000000d81e723e */ /* 0x004fc400000000ff */
[----:B----4-:R-:W-:Y:S02]  /*8dd0*/  F2FP.F16.F32.PACK_AB R28, R217, R23 ;  /* 0x00000017d91c723e */ /* 0x010fe400000000ff */
[----:B------:R-:W2:Y:S04]  /*8de0*/  LDL.LU R217, [R1+0x510] ;  /* 0x0005100001d97983 */ /* 0x000ea80000300800 */
[----:B------:R-:W4:Y:S04]  /*8df0*/  LDL.LU R216, [R1+0x50c] ;  /* 0x00050c0001d87983 */ /* 0x000f280000300800 */
[----:B------:R-:W4:Y:S01]  /*8e00*/  LDL.LU R0, [R1+0x508] ;  /* 0x0005080001007983 */ /* 0x000f220000300800 */
[----:B---3--:R-:W-:-:S03]  /*8e10*/  F2FP.F16.F32.PACK_AB R32, R2, R22 ;  /* 0x000000160220723e */ /* 0x008fc600000000ff */
[----:B------:R1:W-:Y:S04]  /*8e20*/  STL [R1+0x4f4], R22 ;  /* 0x0004f41601007387 */ /* 0x0003e80000100800 */
[----:B-1----:R-:W3:Y:S01]  /*8e30*/  LDL.LU R22, [R1+0x9c] ;  /* 0x00009c0001167983 */ /* 0x002ee20000300800 */
[----:B------:R-:W-:-:S04]  /*8e40*/  FMUL R34, R34, 1.4426950216293334961 ;  /* 0x3fb8aa3b22227820 */ /* 0x000fc80000400000 */
[----:B------:R1:W-:Y:S02]  /*8e50*/  MUFU.EX2 R124, R34 ;  /* 0x00000022007c7308 */ /* 0x0003e40000000800 */
[----:B-1----:R-:W-:Y:S01]  /*8e60*/  F2FP.F16.F32.PACK_AB R34, R246, R9 ;  /* 0x00000009f622723e */ /* 0x002fe200000000ff */
[--C-:B------:R-:W-:Y:S01]  /*8e70*/  FFMA R31, R31, UR6, -R120.reuse ;  /* 0x000000061f1f7c23 */ /* 0x100fe20008000878 */
[----:B------:R-:W-:Y:S01]  /*8e80*/  FMUL R123, R123, 1.4426950216293334961 ;  /* 0x3fb8aa3b7b7b7820 */ /* 0x000fe20000400000 */
[----:B------:R-:W-:Y:S01]  /*8e90*/  FMUL R138, R138, 1.4426950216293334961 ;  /* 0x3fb8aa3b8a8a7820 */ /* 0x000fe20000400000 */
        /* <DEDUP_REMOVED lines=26> */
[----:B------:R-:W-:Y:S01]  /*9040*/  FMUL R149, R149, 1.4426950216293334961 ;  /* 0x3fb8aa3b95957820 */ /* 0x000fe20000400000 */
        /* <DEDUP_REMOVED lines=42> */
[----:B------:R-:W-:Y:S08]  /*92f0*/  MUFU.EX2 R8, R8 ;  /* 0x0000000800087308 */ /* 0x000ff00000000800 */
[----:B------:R-:W-:Y:S08]  /*9300*/  MUFU.EX2 R18, R18 ;  /* 0x0000001200127308 */ /* 0x000ff00000000800 */
[----:B------:R-:W-:Y:S01]  /*9310*/  MUFU.EX2 R24, R24 ;  /* 0x0000001800187308 */ /* 0x000fe20000000800 */
[----:B---3--:R1:W-:Y:S04]  /*9320*/  STL [R1+0x4f8], R22 ;  /* 0x0004f81601007387 */ /* 0x0083e80000100800 */
[----:B-1----:R-:W3:Y:S04]  /*9330*/  LDL.LU R22, [R1+0x4c] ;  /* 0x00004c0001167983 */ /* 0x002ee80000300800 */
[----:B------:R1:W-:Y:S04]  /*9340*/  STL [R1+0x4f0], R2 ;  /* 0x0004f00201007387 */ /* 0x0003e80000100800 */
[----:B-1----:R-:W2:Y:S04]  /*9350*/  LDL.LU R2, [R1+0x3c] ;  /* 0x00003c0001027983 */ /* 0x002ea80000300800 */
[----:B------:R1:W-:Y:S04]  /*9360*/  STL [R1+0x500], R9 ;  /* 0x0005000901007387 */ /* 0x0003e80000100800 */
[----:B-1----:R-:W4:Y:S04]  /*9370*/  LDL.LU R9, [R1+0x50] ;  /* 0x0000500001097983 */ /* 0x002f280000300800 */
[----:B------:R1:W-:Y:S04]  /*9380*/  STL [R1+0x4fc], R246 ;  /* 0x0004fcf601007387 */ /* 0x0003e80000100800 */
[----:B-1----:R-:W3:Y:S01]  /*9390*/  LDL.LU R246, [R1+0x94] ;  /* 0x0000940001f67983 */ /* 0x002ee20000300800 */
[----:B------:R-:W-:Y:S08]  /*93a0*/  MUFU.EX2 R25, R25 ;  /* 0x0000001900197308 */ /* 0x000ff00000000800 */
[----:B------:R-:W-:Y:S01]  /*93b0*/  MUFU.EX2 R92, R92 ;  /* 0x0000005c005c7308 */ /* 0x000fe20000000800 */
        /* <DEDUP_REMOVED lines=16> */
[----:B0-----:R-:W-:Y:S06]  /*94c0*/  BAR.SYNC.DEFER_BLOCKING 0x0 ;  /* 0x0000000000007b1d */ /* 0x001fec0000010000 */
[----:B---3--:R0:W-:Y:S04]  /*94d0*/  STL [R1+0x504], R246 ;  /* 0x000504f601007387 */ /* 0x0081e80000100800 */
[----:B0-----:R-:W3:Y:S01]  /*94e0*/  LDL.LU R246, [R1+0xc0] ;  /* 0x0000c00001f67983 */ /* 0x001ee20000300800 */
[----:B------:R-:W-:Y:S01]  /*94f0*/  FMUL R31, R31, 1.4426950216293334961 ;  /* 0x3fb8aa3b1f1f7820 */ /* 0x000fe20000400000 */
[----:B----4-:R-:W-:Y:S01]  /*9500*/  F2FP.F16.F32.PACK_AB R29, R9, R222 ;  /* 0x000000de091d723e */ /* 0x010fe200000000ff */
[----:B---3--:R-:W-:-:S02]  /*9510*/  FADD R23, R23, R246 ;  /* 0x000000f617177221 */ /* 0x008fc40000000000 */
[----:B------:R-:W3:Y:S01]  /*9520*/  LDL.LU R246, [R1+0x504] ;  /* 0x0005040001f67983 */ /* 0x000ee20000300800 */
[----:B------:R-:W-:Y:S01]  /*9530*/  FADD R222, R222, R9 ;  /* 0x00000009dede7221 */ /* 0x000fe20000000000 */
[----:B------:R-:W-:Y:S02]  /*9540*/  MUFU.EX2 R225, R123 ;  /* 0x0000007b00e17308 */ /* 0x000fe40000000800 */
[----:B------:R-:W4:Y:S01]  /*9550*/  LDL.LU R9, [R1+0x500] ;  /* 0x0005000001097983 */ /* 0x000f220000300800 */
[----:B------:R-:W-:-:S05]  /*9560*/  FADD R222, R22, R222 ;  /* 0x000000de16de7221 */ /* 0x000fca0000000000 */
[----:B------:R2:W-:Y:S02]  /*9570*/  MUFU.EX2 R123, R31 ;  /* 0x0000001f007b7308 */ /* 0x0005e40000000800 */
[----:B--2---:R-:W-:-:S06]  /*9580*/  F2FP.F16.F32.PACK_AB R31, R2, R22 ;  /* 0x00000016021f723e */ /* 0x004fcc00000000ff */
[----:B------:R0:W-:Y:S01]  /*9590*/  MUFU.EX2 R139, R138 ;  /* 0x0000008a008b7308 */ /* 0x0001e20000000800 */
[----:B------:R-:W-:Y:S01]  /*95a0*/  FMUL R19, R70, 1.4426950216293334961 ;  /* 0x3fb8aa3b46137820 */ /* 0x000fe20000400000 */
[----:B------:R-:W-:Y:S01]  /*95b0*/  FMUL R21, R83, 1.4426950216293334961 ;  /* 0x3fb8aa3b53157820 */ /* 0x000fe20000400000 */
[----:B------:R-:W-:Y:S01]  /*95c0*/  FMUL R35, R35, 1.4426950216293334961 ;  /* 0x3fb8aa3b23237820 */ /* 0x000fe20000400000 */
[----:B0-----:R-:W-:Y:S01]  /*95d0*/  FFMA R138, R62, UR6, -R120 ;  /* 0x000000063e8a7c23 */ /* 0x001fe20008000878 */
[----:B------:R-:W-:Y:S01]  /*95e0*/  FMUL R38, R38, 1.4426950216293334961 ;  /* 0x3fb8aa3b26267820 */ /* 0x000fe20000400000 */
[----:B------:R-:W-:Y:S02]  /*95f0*/  FMUL R39, R39, 1.4426950216293334961 ;  /* 0x3fb8aa3b27277820 */ /* 0x000fe40000400000 */
        /* <DEDUP_REMOVED lines=22> */
[----:B------:R-:W0:Y:S08]  /*9760*/  MUFU.EX2 R5, R149 ;  /* 0x0000009500057308 */ /* 0x000e300000000800 */
[----:B------:R-:W1:Y:S08]  /*9770*/  MUFU.EX2 R249, R111 ;  /* 0x0000006f00f97308 */ /* 0x000e700000000800 */
[----:B------:R-:W2:Y:S08]  /*9780*/  MUFU.EX2 R245, R114 ;  /* 0x0000007200f57308 */ /* 0x000eb00000000800 */
[----:B------:R-:W-:Y:S08]  /*9790*/  MUFU.EX2 R241, R118 ;  /* 0x0000007600f17308 */ /* 0x000ff00000000800 */
[----:B------:R-:W2:Y:S08]  /*97a0*/  MUFU.EX2 R229, R119 ;  /* 0x0000007700e57308 */ /* 0x000eb00000000800 */
[----:B------:R-:W-:Y:S08]  /*97b0*/  MUFU.EX2 R223, R126 ;  /* 0x0000007e00df7308 */ /* 0x000ff00000000800 */
[----:B------:R-:W2:Y:S08]  /*97c0*/  MUFU.EX2 R149, R127 ;  /* 0x0000007f00957308 */ /* 0x000eb00000000800 */
[----:B------:R-:W-:Y:S08]  /*97d0*/  MUFU.EX2 R140, R135 ;  /* 0x00000087008c7308 */ /* 0x000ff00000000800 */
[----:B------:R-:W-:Y:S08]  /*97e0*/  MUFU.EX2 R15, R150 ;  /* 0x00000096000f7308 */ /* 0x000ff00000000800 */
[----:B------:R-:W-:Y:S08]  /*97f0*/  MUFU.EX2 R148, R148 ;  /* 0x0000009400947308 */ /* 0x000ff00000000800 */
[----:B------:R-:W2:Y:S08]  /*9800*/  MUFU.EX2 R145, R145 ;  /* 0x0000009100917308 */ /* 0x000eb00000000800 */
[----:B------:R-:W2:Y:S08]  /*9810*/  MUFU.EX2 R144, R144 ;  /* 0x0000009000907308 */ /* 0x000eb00000000800 */
[----:B------:R-:W-:Y:S08]  /*9820*/  MUFU.EX2 R10, R10 ;  /* 0x0000000a000a7308 */ /* 0x000ff00000000800 */
[----:B------:R-:W2:Y:S08]  /*9830*/  MUFU.EX2 R11, R11 ;  /* 0x0000000b000b7308 */ /* 0x000eb00000000800 */
[----:B------:R-:W-:Y:S08]  /*9840*/  MUFU.EX2 R12, R12 ;  /* 0x0000000c000c7308 */ /* 0x000ff00000000800 */
[----:B------:R-:W2:Y:S08]  /*9850*/  MUFU.EX2 R13, R13 ;  /* 0x0000000d000d7308 */ /* 0x000eb00000000800 */
[----:B------:R-:W2:Y:S08]  /*9860*/  MUFU.EX2 R94, R33 ;  /* 0x00000021005e7308 */ /* 0x000eb00000000800 */
[----:B------:R0:W-:Y:S08]  /*9870*/  MUFU.EX2 R95, R36 ;  /* 0x00000024005f7308 */ /* 0x0001f00000000800 */
[----:B------:R-:W2:Y:S08]  /*9880*/  MUFU.EX2 R96, R37 ;  /* 0x0000002500607308 */ /* 0x000eb00000000800 */
[----:B------:R-:W-:Y:S08]  /*9890*/  MUFU.EX2 R97, R40 ;  /* 0x0000002800617308 */ /* 0x000ff00000000800 */
[----:B------:R-:W2:Y:S08]  /*98a0*/  MUFU.EX2 R98, R41 ;  /* 0x0000002900627308 */ /* 0x000eb00000000800 */
[----:B------:R-:W-:Y:S08]  /*98b0*/  MUFU.EX2 R99, R44 ;  /* 0x0000002c00637308 */ /* 0x000ff00000000800 */
[----:B------:R-:W2:Y:S08]  /*98c0*/  MUFU.EX2 R100, R45 ;  /* 0x0000002d00647308 */ /* 0x000eb00000000800 */
[----:B------:R-:W-:Y:S08]  /*98d0*/  MUFU.EX2 R101, R48 ;  /* 0x0000003000657308 */ /* 0x000ff00000000800 */
[----:B------:R-:W2:Y:S08]  /*98e0*/  MUFU.EX2 R102, R49 ;  /* 0x0000003100667308 */ /* 0x000eb00000000800 */
[----:B------:R-:W-:Y:S08]  /*98f0*/  MUFU.EX2 R103, R52 ;  /* 0x0000003400677308 */ /* 0x000ff00000000800 */
[----:B------:R-:W4:Y:S08]  /*9900*/  MUFU.EX2 R104, R53 ;  /* 0x0000003500687308 */ /* 0x000f300000000800 */
[----:B------:R-:W-:Y:S08]  /*9910*/  MUFU.EX2 R105, R56 ;  /* 0x0000003800697308 */ /* 0x000ff00000000800 */
[----:B------:R-:W4:Y:S01]  /*9920*/  MUFU.EX2 R106, R57 ;  /* 0x00000039006a7308 */ /* 0x000f220000000800 */
[----:B---3--:R-:W-:-:S02]  /*9930*/  FADD R23, R246, R23 ;  /* 0x00000017f6177221 */ /* 0x008fc40000000000 */
[----:B------:R-:W3:Y:S04]  /*9940*/  LDL.LU R246, [R1+0x4fc] ;  /* 0x0004fc0001f67983 */ /* 0x000ee80000300800 */
[----:B------:R-:W3:Y:S01]  /*9950*/  LDL.LU R22, [R1+0x4f8] ;  /* 0x0004f80001167983 */ /* 0x000ee20000300800 */
[----:B------:R-:W-:Y:S08]  /*9960*/  MUFU.EX2 R107, R60 ;  /* 0x0000003c006b7308 */ /* 0x000ff00000000800 */
[----:B------:R-:W4:Y:S08]  /*9970*/  MUFU.EX2 R108, R61 ;  /* 0x0000003d006c7308 */ /* 0x000f300000000800 */
        /* <DEDUP_REMOVED lines=12> */
[----:B------:R-:W4:Y:S08]  /*9a40*/  MUFU.EX2 R125, R35 ;  /* 0x00000023007d7308 */ /* 0x000f300000000800 */
[----:B------:R1:W-:Y:S08]  /*9a50*/  MUFU.EX2 R126, R38 ;  /* 0x00000026007e7308 */ /* 0x0003f00000000800 */
        /* <DEDUP_REMOVED lines=10> */
[----:B------:R4:W3:Y:S08]  /*9b00*/  MUFU.EX2 R137, R59 ;  /* 0x0000003b00897308 */ /* 0x0008f00000000800 */
[----:B------:R-:W-:Y:S08]  /*9b10*/  MUFU.EX2 R138, R138 ;  /* 0x0000008a008a7308 */ /* 0x000ff00000000800 */
[----:B------:R-:W3:Y:S08]  /*9b20*/  MUFU.EX2 R141, R63 ;  /* 0x0000003f008d7308 */ /* 0x000ef00000000800 */
[----:B------:R4:W-:Y:S08]  /*9b30*/  MUFU.EX2 R142, R66 ;  /* 0x00000042008e7308 */ /* 0x0009f00000000800 */
[----:B------:R-:W3:Y:S08]  /*9b40*/  MUFU.EX2 R143, R67 ;  /* 0x00000043008f7308 */ /* 0x000ef00000000800 */
[----:B------:R-:W-:Y:S08]  /*9b50*/  MUFU.EX2 R19, R19 ;  /* 0x0000001300137308 */ /* 0x000ff00000000800 */
[----:B------:R-:W3:Y:S08]  /*9b60*/  MUFU.EX2 R146, R71 ;  /* 0x0000004700927308 */ /* 0x000ef00000000800 */
[----:B------:R3:W-:Y:S08]  /*9b70*/  MUFU.EX2 R147, R74 ;  /* 0x0000004a00937308 */ /* 0x0007f00000000800 */
[----:B------:R-:W3:Y:S08]  /*9b80*/  MUFU.EX2 R150, R75 ;  /* 0x0000004b00967308 */ /* 0x000ef00000000800 */
[----:B------:R3:W-:Y:S08]  /*9b90*/  MUFU.EX2 R151, R78 ;  /* 0x0000004e00977308 */ /* 0x0007f00000000800 */
[----:B------:R-:W3:Y:S08]  /*9ba0*/  MUFU.EX2 R20, R79 ;  /* 0x0000004f00147308 */ /* 0x000ef00000000800 */
[----:B------:R3:W-:Y:S08]  /*9bb0*/  MUFU.EX2 R226, R82 ;  /* 0x0000005200e27308 */ /* 0x0007f00000000800 */
[----:B------:R-:W3:Y:S08]  /*9bc0*/  MUFU.EX2 R21, R21 ;  /* 0x0000001500157308 */ /* 0x000ef00000000800 */
[----:B------:R3:W-:Y:S08]  /*9bd0*/  MUFU.EX2 R14, R86 ;  /* 0x00000056000e7308 */ /* 0x0007f00000000800 */
[----:B------:R3:W3:Y:S01]  /*9be0*/  MUFU.EX2 R3, R87 ;  /* 0x0000005700037308 */ /* 0x0006e20000000800 */
[----:B0-----:R-:W-:-:S02]  /*9bf0*/  F2FP.F16.F32.PACK_AB R36, R244, R231 ;  /* 0x000000e7f424723e */ /* 0x001fc400000000ff */
[----:B-1----:R-:W-:Y:S02]  /*9c00*/  F2FP.F16.F32.PACK_AB R38, R251, R233 ;  /* 0x000000e9fb26723e */ /* 0x002fe400000000ff */
[----:B------:R-:W-:Y:S02]  /*9c10*/  F2FP.F16.F32.PACK_AB R40, R242, R252 ;  /* 0x000000fcf228723e */ /* 0x000fe400000000ff */
[----:B--2---:R-:W-:Y:S02]  /*9c20*/  F2FP.F16.F32.PACK_AB R42, R235, R232 ;  /* 0x000000e8eb2a723e */ /* 0x004fe400000000ff */
[----:B------:R-:W-:Y:S02]  /*9c30*/  F2FP.F16.F32.PACK_AB R44, R240, R250 ;  /* 0x000000faf02c723e */ /* 0x000fe400000000ff */
[----:B----4-:R-:W-:Y:S02]  /*9c40*/  F2FP.F16.F32.PACK_AB R46, R237, R230 ;  /* 0x000000e6ed2e723e */ /* 0x010fe400000000ff */
[----:B------:R-:W-:-:S02]  /*9c50*/  F2FP.F16.F32.PACK_AB R48, R238, R248 ;  /* 0x000000f8ee30723e */ /* 0x000fc400000000ff */
[----:B------:R-:W-:Y:S02]  /*9c60*/  F2FP.F16.F32.PACK_AB R50, R239, R228 ;  /* 0x000000e4ef32723e */ /* 0x000fe400000000ff */
[----:B------:R-:W-:Y:S02]  /*9c70*/  F2FP.F16.F32.PACK_AB R52, R216, R0 ;  /* 0x00000000d834723e */ /* 0x000fe400000000ff */
[----:B------:R-:W-:Y:S02]  /*9c80*/  F2FP.F16.F32.PACK_AB R54, R220, R217 ;  /* 0x000000d9dc36723e */ /* 0x000fe400000000ff */
[----:B------:R-:W-:Y:S02]  /*9c90*/  F2FP.F16.F32.PACK_AB R56, R218, R221 ;  /* 0x000000ddda38723e */ /* 0x000fe400000000ff */
[----:B------:R-:W-:Y:S02]  /*9ca0*/  F2FP.F16.F32.PACK_AB R58, R5, R219 ;  /* 0x000000db053a723e */ /* 0x000fe400000000ff */
        /* <DEDUP_REMOVED lines=21> */
[----:B---3--:R-:W-:Y:S02]  /*9e00*/  F2FP.F16.F32.PACK_AB R74, R104, R103 ;  /* 0x00000067684a723e */ /* 0x008fe400000000ff */
        /* <DEDUP_REMOVED lines=23> */
[----:B------:R-:W-:-:S04]  /*9f80*/  F2FP.F16.F32.PACK_AB R91, R3, R14 ;  /* 0x0000000e035b723e */ /* 0x000fc800000000ff */
[----:B------:R-:W-:-:S06]  /*9f90*/  WARPGROUP.ARRIVE ;  /* 0x00000000000079c5 */ /* 0x000fcc0000000000 */
[----:B------:R-:W-:Y:S04]  /*9fa0*/  HGMMA.64x64x16.F32 R184, R28, gdesc[UR12], R184 ;  /* 0x00e0000c1cb87df0 */ /* 0x000fe800087008b8 */
[----:B------:R-:W-:Y:S04]  /*9fb0*/  HGMMA.64x64x16.F32 R184, R32, gdesc[UR8], R184 ;  /* 0x00e0000820b87df0 */ /* 0x000fe800087008b8 */
[----:B------:R-:W-:Y:S01]  /*9fc0*/  HGMMA.64x64x16.F32 R184, R36, gdesc[UR16], R184 ;  /* 0x00e0001024b87df0 */ /* 0x000fe200087008b8 */
[----:B------:R-:W-:Y:S02]  /*9fd0*/  FADD R23, R22, R23 ;  /* 0x0000001716177221 */ /* 0x000fe40000000000 */
[----:B------:R-:W2:Y:S01]  /*9fe0*/  LDL.LU R22, [R1+0x4f4] ;  /* 0x0004f40001167983 */ /* 0x000ea20000300800 */
[----:B------:R-:W-:Y:S01]  /*9ff0*/  HGMMA.64x64x16.F32 R184, R40, gdesc[UR20], R184 ;  /* 0x00e0001428b87df0 */ /* 0x000fe200087008b8 */
[----:B------:R-:W-:-:S02]  /*a000*/  FADD R222, R2, R222 ;  /* 0x000000de02de7221 */ /* 0x000fc40000000000 */
[----:B------:R-:W3:Y:S01]  /*a010*/  LDL.LU R2, [R1+0x4f0] ;  /* 0x0004f00001027983 */ /* 0x000ee20000300800 */
[----:B------:R-:W-:Y:S04]  /*a020*/  HGMMA.64x64x16.F32 R184, R44, gdesc[UR24], R184 ;  /* 0x00e000182cb87df0 */ /* 0x000fe800087008b8 */
[----:B------:R-:W-:Y:S04]  /*a030*/  HGMMA.64x64x16.F32 R184, R48, gdesc[UR28], R184 ;  /* 0x00e0001c30b87df0 */ /* 0x000fe800087008b8 */
[----:B------:R-:W-:Y:S04]  /*a040*/  HGMMA.64x64x16.F32 R184, R52, gdesc[UR32], R184 ;  /* 0x00e0002034b87df0 */ /* 0x000fe800087008b8 */
[----:B------:R-:W-:Y:S04]  /*a050*/  HGMMA.64x64x16.F32 R184, R56, gdesc[UR36], R184 ;  /* 0x00e0002438b87df0 */ /* 0x000fe800087008b8 */
[----:B------:R-:W-:Y:S01]  /*a060*/  HGMMA.64x64x16.F32 R152, R60, gdesc[UR12], R152 ;  /* 0x00e0000c3c987df0 */ /* 0x000fe20008700898 */
[----:B------:R-:W-:Y:S01]  /*a070*/  FADD R27, R27, R121 ;  /* 0x000000791b1b7221 */ /* 0x000fe20000000000 */
[----:B--2---:R-:W-:Y:S01]  /*a080*/  FADD R23, R22, R23 ;  /* 0x0000001716177221 */ /* 0x004fe20000000000 */
[----:B------:R-:W-:Y:S01]  /*a090*/  FADD R222, R16, R222 ;  /* 0x000000de10de7221 */ /* 0x000fe20000000000 */
[----:B------:R-:W2:Y:S01]  /*a0a0*/  LDL.LU R22, [R1+0x4ec] ;  /* 0x0004ec0001167983 */ /* 0x000ea20000300800 */
[----:B------:R-:W-:Y:S01]  /*a0b0*/  FADD R27, R122, R27 ;  /* 0x0000001b7a1b7221 */ /* 0x000fe20000000000 */
[----:B------:R-:W-:Y:S03]  /*a0c0*/  HGMMA.64x64x16.F32 R152, R64, gdesc[UR8], R152 ;  /* 0x00e0000840987df0 */ /* 0x000fe60008700898 */
[----:B------:R-:W-:Y:S01]  /*a0d0*/  FADD R27, R123, R27 ;  /* 0x0000001b7b1b7221 */ /* 0x000fe20000000000 */
[----:B---3--:R-:W-:Y:S01]  /*a0e0*/  FADD R23, R2, R23 ;  /* 0x0000001702177221 */ /* 0x008fe20000000000 */
[----:B------:R-:W-:Y:S01]  /*a0f0*/  FADD R222, R17, R222 ;  /* 0x000000de11de7221 */ /* 0x000fe20000000000 */
[----:B------:R-:W3:Y:S01]  /*a100*/  LDL.LU R16, [R1+0x4e8] ;  /* 0x0004e80001107983 */ /* 0x000ee20000300800 */
[----:B------:R-:W-:Y:S01]  /*a110*/  FADD R27, R124, R27 ;  /* 0x0000001b7c1b7221 */ /* 0x000fe20000000000 */
[----:B------:R-:W-:Y:S01]  /*a120*/  FADD R23, R9, R23 ;  /* 0x0000001709177221 */ /* 0x000fe20000000000 */
[----:B------:R-:W-:Y:S01]  /*a130*/  FADD R222, R224, R222 ;  /* 0x000000dee0de7221 */ /* 0x000fe20000000000 */
[----:B------:R-:W4:Y:S01]  /*a140*/  LDL.LU R2, [R1+0x4e4] ;  /* 0x0004e40001027983 */ /* 0x000f220000300800 */
[----:B------:R-:W-:Y:S01]  /*a150*/  FADD R27, R125, R27 ;  /* 0x0000001b7d1b7221 */ /* 0x000fe20000000000 */
[----:B------:R-:W-:Y:S01]  /*a160*/  FADD R23, R246, R23 ;  /* 0x00000017f6177221 */ /* 0x000fe20000000000 */
[----:B------:R-:W-:Y:S01]  /*a170*/  FADD R222, R236, R222 ;  /* 0x000000deecde7221 */ /* 0x000fe20000000000 */
[----:B------:R-:W2:Y:S01]  /*a180*/  LDL.LU R17, [R1+0x4e0] ;  /* 0x0004e00001117983 */ /* 0x000ea20000300800 */
[----:B------:R-:W-:Y:S01]  /*a190*/  FADD R27, R126, R27 ;  /* 0x0000001b7e1b7221 */ /* 0x000fe20000000000 */
[----:B------:R-:W-:Y:S01]  /*a1a0*/  FADD R23, R231, R23 ;  /* 0x00000017e7177221 */ /* 0x000fe20000000000 */
[----:B------:R-:W-:Y:S01]  /*a1b0*/  FADD R222, R247, R222 ;  /* 0x000000def7de7221 */ /* 0x000fe20000000000 */
[----:B------:R-:W2:Y:S01]  /*a1c0*/  LDL.LU R9, [R1+0x4dc] ;  /* 0x0004dc0001097983 */ /* 0x000ea20000300800 */
[----:B------:R-:W-:Y:S01]  /*a1d0*/  FADD R27, R127, R27 ;  /* 0x0000001b7f1b7221 */ /* 0x000fe20000000000 */
[----:B------:R-:W-:-:S03]  /*a1e0*/  FADD R23, R244, R23 ;  /* 0x00000017f4177221 */ /* 0x000fc60000000000 */
        /* <DEDUP_REMOVED lines=15> */
[----:B------:R-:W-:Y:S01]  /*a2e0*/  HGMMA.64x64x16.F32 R152, R68, gdesc[UR16], R152 ;  /* 0x00e0001044987df0 */ /* 0x000fe20008700898 */
[----:B------:R-:W-:Y:S02]  /*a2f0*/  FADD R23, R240, R23 ;  /* 0x00000017f0177221 */ /* 0x000fe40000000000 */
[----:B------:R-:W-:Y:S02]  /*a300*/  FADD R27, R136, R27 ;  /* 0x0000001b881b7221 */ /* 0x000fe40000000000 */
[----:B------:R-:W-:Y:S02]  /*a310*/  FADD R23, R230, R23 ;  /* 0x00000017e6177221 */ /* 0x000fe40000000000 */
[----:B------:R-:W-:Y:S02]  /*a320*/  FADD R27, R137, R27 ;  /* 0x0000001b891b7221 */ /* 0x000fe40000000000 */
[----:B------:R-:W-:-:S02]  /*a330*/  FADD R23, R237, R23 ;  /* 0x00000017ed177221 */ /* 0x000fc40000000000 */
[----:B------:R-:W-:Y:S02]  /*a340*/  FADD R27, R138, R27 ;  /* 0x0000001b8a1b7221 */ /* 0x000fe40000000000 */
[----:B------:R-:W-:Y:S02]  /*a350*/  FADD R23, R248, R23 ;  /* 0x00000017f8177221 */ /* 0x000fe40000000000 */
[----:B------:R-:W-:Y:S01]  /*a360*/  FADD R27, R141, R27 ;  /* 0x0000001b8d1b7221 */ /* 0x000fe20000000000 */
[----:B------:R-:W-:Y:S01]  /*a370*/  FADD R222, R234, R222 ;  /* 0x000000deeade7221 */ /* 0x000fe20000000000 */
[----:B------:R-:W-:Y:S02]  /*a380*/  FADD R23, R238, R23 ;  /* 0x00000017ee177221 */ /* 0x000fe40000000000 */
[----:B------:R-:W-:Y:S01]  /*a390*/  FADD R27, R142, R27 ;  /* 0x0000001b8e1b7221 */ /* 0x000fe20000000000 */
[----:B------:R-:W-:Y:S01]  /*a3a0*/  FADD R222, R7, R222 ;  /* 0x000000de07de7221 */ /* 0x000fe20000000000 */
[----:B------:R-:W-:-:S02]  /*a3b0*/  FADD R23, R228, R23 ;  /* 0x00000017e4177221 */ /* 0x000fc40000000000 */
[----:B------:R-:W-:Y:S01]  /*a3c0*/  FADD R27, R143, R27 ;  /* 0x0000001b8f1b7221 */ /* 0x000fe20000000000 */
[----:B------:R-:W-:Y:S01]  /*a3d0*/  FADD R222, R249, R222 ;  /* 0x000000def9de7221 */ /* 0x000fe20000000000 */
[----:B------:R-:W2:Y:S01]  /*a3e0*/  LDL.LU R7, [R1+0x4d8] ;  /* 0x0004d80001077983 */ /* 0x000ea20000300800 */
[----:B------:R-:W-:Y:S01]  /*a3f0*/  FADD R23, R239, R23 ;  /* 0x00000017ef177221 */ /* 0x000fe20000000000 */
[----:B------:R-:W-:Y:S01]  /*a400*/  FADD R27, R19, R27 ;  /* 0x0000001b131b7221 */ /* 0x000fe20000000000 */
[----:B------:R-:W-:Y:S02]  /*a410*/  FADD R222, R245, R222 ;  /* 0x000000def5de7221 */ /* 0x000fe40000000000 */
[----:B------:R-:W-:Y:S01]  /*a420*/  FADD R23, R0, R23 ;  /* 0x0000001700177221 */ /* 0x000fe20000000000 */
[----:B------:R-:W-:Y:S01]  /*a430*/  FADD R27, R146, R27 ;  /* 0x0000001b921b7221 */ /* 0x000fe20000000000 */
[----:B------:R-:W-:Y:S01]  /*a440*/  FADD R222, R243, R222 ;  /* 0x000000def3de7221 */ /* 0x000fe20000000000 */
[----:B------:R-:W2:Y:S01]  /*a450*/  LDL.LU R0, [R1+0x4d4] ;  /* 0x0004d40001007983 */ /* 0x000ea20000300800 */
[----:B------:R-:W-:Y:S01]  /*a460*/  FADD R23, R216, R23 ;  /* 0x00000017d8177221 */ /* 0x000fe20000000000 */
[----:B------:R-:W-:Y:S01]  /*a470*/  FADD R27, R147, R27 ;  /* 0x0000001b931b7221 */ /* 0x000fe20000000000 */
[----:B------:R-:W-:Y:S01]  /*a480*/  FADD R222, R241, R222 ;  /* 0x000000def1de7221 */ /* 0x000fe20000000000 */
[----:B------:R0:W5:Y:S01]  /*a490*/  LDL.LU R216, [R1+0x4d0] ;  /* 0x0004d00001d87983 */ /* 0x0001620000300800 */
        /* <DEDUP_REMOVED lines=17> */
[----:B------:R-:W-:-:S02]  /*a5b0*/  FADD R27, R21, R27 ;  /* 0x0000001b151b7221 */ /* 0x000fc40000000000 */
[----:B------:R0:W5:Y:S04]  /*a5c0*/  LDL.LU R219, [R1+0x4bc] ;  /* 0x0004bc0001db7983 */ /* 0x0001680000300800 */
[----:B------:R-:W4:Y:S04]  /*a5d0*/  LDL.LU R223, [R1+0x70] ;  /* 0x0000700001df7983 */ /* 0x000f280000300800 */
[----:B------:R-:W3:Y:S01]  /*a5e0*/  LDL.LU R21, [R1+0x60] ;  /* 0x0000600001157983 */ /* 0x000ee20000300800 */
[----:B------:R-:W-:Y:S03]  /*a5f0*/  HGMMA.64x64x16.F32 R152, R72, gdesc[UR20], R152 ;  /* 0x00e0001448987df0 */ /* 0x000fe60008700898 */
[----:B------:R-:W2:Y:S04]  /*a600*/  LDL.LU R20, [R1+0x5c] ;  /* 0x00005c0001147983 */ /* 0x000ea80000300800 */
[----:B------:R-:W2:Y:S01]  /*a610*/  LDL.LU R19, [R1+0x58] ;  /* 0x0000580001137983 */ /* 0x000ea20000300800 */
[----:B------:R-:W-:-:S03]  /*a620*/  FADD R23, R5, R23 ;  /* 0x0000001705177221 */ /* 0x000fc60000000000 */
[----:B------:R-:W2:Y:S01]  /*a630*/  LDL.LU R5, [R1+0x4b8] ;  /* 0x0004b80001057983 */ /* 0x000ea20000300800 */
[----:B------:R-:W-:Y:S01]  /*a640*/  HGMMA.64x64x16.F32 R152, R76, gdesc[UR24], R152 ;  /* 0x00e000184c987df0 */ /* 0x000fe20008700898 */
[----:B------:R-:W-:-:S04]  /*a650*/  FADD R18, R18, R24 ;  /* 0x0000001812127221 */ /* 0x000fc80000000000 */
        /* <DEDUP_REMOVED lines=8> */
[----:B------:R-:W-:Y:S01]  /*a6e0*/  FADD R18, R99, R18 ;  /* 0x0000001263127221 */ /* 0x000fe20000000000 */
[----:B------:R-:W-:Y:S03]  /*a6f0*/  HGMMA.64x64x16.F32 R152, R80, gdesc[UR28], R152 ;  /* 0x00e0001c50987df0 */ /* 0x000fe60008700898 */
[----:B------:R-:W-:-:S04]  /*a700*/  FADD R18, R100, R18 ;  /* 0x0000001264127221 */ /* 0x000fc80000000000 */
[----:B------:R-:W-:-:S04]  /*a710*/  FADD R18, R101, R18 ;  /* 0x0000001265127221 */ /* 0x000fc80000000000 */
[----:B------:R-:W-:-:S04]  /*a720*/  FADD R18, R102, R18 ;  /* 0x0000001266127221 */ /* 0x000fc80000000000 */
[----:B------:R-:W-:-:S04]  /*a730*/  FADD R18, R103, R18 ;  /* 0x0000001267127221 */ /* 0x000fc80000000000 */
[----:B------:R-:W-:-:S04]  /*a740*/  FADD R18, R104, R18 ;  /* 0x0000001268127221 */ /* 0x000fc80000000000 */
[----:B------:R-:W-:-:S04]  /*a750*/  FADD R18, R105, R18 ;  /* 0x0000001269127221 */ /* 0x000fc80000000000 */
        /* <DEDUP_REMOVED lines=13> */
[----:B------:R-:W-:Y:S03]  /*a830*/  HGMMA.64x64x16.F32 R152, R84, gdesc[UR32], R152 ;  /* 0x00e0002054987df0 */ /* 0x000fe60008700898 */
        /* <DEDUP_REMOVED lines=9> */
[----:B------:R-:W-:Y:S01]  /*a8d0*/  FADD R222, R13, R222 ;  /* 0x000000de0dde7221 */ /* 0x000fe20000000000 */
[----:B------:R-:W-:Y:S01]  /*a8e0*/  FADD R27, R14, R27 ;  /* 0x0000001b0e1b7221 */ /* 0x000fe20000000000 */
[----:B------:R-:W1:Y:S01]  /*a8f0*/  SHFL.BFLY PT, R8, R23, 0x2, 0x1f ;  /* 0x0c401f0017087f89 */ /* 0x000e6200000e0000 */
[----:B------:R-:W-:Y:S01]  /*a900*/  FADD R18, R118, R18 ;  /* 0x0000001276127221 */ /* 0x000fe20000000000 */
[----:B------:R-:W-:Y:S01]  /*a910*/  FADD R222, R15, R222 ;  /* 0x000000de0fde7221 */ /* 0x000fe20000000000 */
[----:B------:R-:W-:Y:S01]  /*a920*/  FADD R27, R3, R27 ;  /* 0x0000001b031b7221 */ /* 0x000fe20000000000 */
[----:B------:R-:W0:Y:S01]  /*a930*/  LDC R15, c[0x0][0x280] ;  /* 0x0000a000ff0f7b82 */ /* 0x000e220000000800 */
[----:B------:R-:W-:Y:S01]  /*a940*/  FADD R18, R119, R18 ;  /* 0x0000001277127221 */ /* 0x000fe20000000000 */
[----:B------:R-:W-:-:S03]  /*a950*/  FADD R222, R4, R222 ;  /* 0x000000de04de7221 */ /* 0x000fc60000000000 */
[----:B------:R-:W-:Y:S02]  /*a960*/  FADD R18, R6, R18 ;  /* 0x0000001206127221 */ /* 0x000fe40000000000 */
[----:B------:R-:W1:Y:S01]  /*a970*/  SHFL.BFLY PT, R6, R222, 0x2, 0x1f ;  /* 0x0c401f00de067f89 */ /* 0x000e6200000e0000 */
[----:B------:R-:W0:Y:S03]  /*a980*/  LDC R14, c[0x0][0x254] ;  /* 0x00009500ff0e7b82 */ /* 0x000e260000000800 */
[----:B------:R-:W1:Y:S04]  /*a990*/  SHFL.BFLY PT, R4, R18, 0x2, 0x1f ;  /* 0x0c401f0012047f89 */ /* 0x000e6800000e0000 */
[----:B------:R-:W0:Y:S01]  /*a9a0*/  SHFL.BFLY PT, R3, R27, 0x2, 0x1f ;  /* 0x0c401f001b037f89 */ /* 0x000e2200000e0000 */
[----:B------:R-:W2:Y:S01]  /*a9b0*/  LDC R13, c[0x0][0x264] ;  /* 0x00009900ff0d7b82 */ /* 0x000ea20000000800 */
[----:B-1----:R-:W-:-:S05]  /*a9c0*/  FADD R8, R23, R8 ;  /* 0x0000000817087221 */ /* 0x002fca0000000000 */
[----:B------:R-:W1:Y:S01]  /*a9d0*/  SHFL.BFLY PT, R12, R8, 0x1, 0x1f ;  /* 0x0c201f00080c7f89 */ /* 0x000e6200000e0000 */
[----:B------:R-:W-:Y:S01]  /*a9e0*/  FADD R6, R222, R6 ;  /* 0x00000006de067221 */ /* 0x000fe20000000000 */
[----:B------:R-:W-:Y:S01]  /*a9f0*/  HGMMA.64x64x16.F32 R152, R88, gdesc[UR36], R152, gsb0 ;  /* 0x00e0002458987df0 */ /* 0x000fe20008000898 */
[----:B------:R-:W-:Y:S01]  /*aa00*/  FADD R4, R18, R4 ;  /* 0x0000000412047221 */ /* 0x000fe20000000000 */
[----:B0-----:R-:W-:Y:S02]  /*aa10*/  FADD R27, R27, R3 ;  /* 0x000000031b1b7221 */ /* 0x001fe40000000000 */
[----:B------:R-:W0:Y:S04]  /*aa20*/  SHFL.BFLY PT, R11, R6, 0x1, 0x1f ;  /* 0x0c201f00060b7f89 */ /* 0x000e2800000e0000 */
[----:B------:R-:W0:Y:S04]  /*aa30*/  SHFL.BFLY PT, R3, R4, 0x1, 0x1f ;  /* 0x0c201f0004037f89 */ /* 0x000e2800000e0000 */
[----:B------:R-:W4:Y:S01]  /*aa40*/  SHFL.BFLY PT, R10, R27, 0x1, 0x1f ;  /* 0x0c201f001b0a7f89 */ /* 0x000f2200000e0000 */
[----:B-1----:R-:W-:Y:S01]  /*aa50*/  FADD R12, R8, R12 ;  /* 0x0000000c080c7221 */ /* 0x002fe20000000000 */
[----:B------:R-:W-:Y:S01]  /*aa60*/  UIADD3 UR4, UR4, 0x80, URZ ;  /* 0x0000008004047890 */ /* 0x000fe2000fffe03f */
[----:B0-----:R-:W-:Y:S01]  /*aa70*/  FADD R11, R6, R11 ;  /* 0x0000000b060b7221 */ /* 0x001fe20000000000 */
[----:B------:R-:W-:Y:S01]  /*aa80*/  FADD R3, R4, R3 ;  /* 0x0000000304037221 */ /* 0x000fe20000000000 */
[----:B----4-:R-:W-:Y:S01]  /*aa90*/  FFMA R223, R2, R223, R12 ;  /* 0x000000df02df7223 */ /* 0x010fe2000000000c */
[----:B------:R-:W-:Y:S01]  /*aaa0*/  FADD R10, R27, R10 ;  /* 0x0000000a1b0a7221 */ /* 0x000fe20000000000 */
[----:B---3--:R-:W-:Y:S01]  /*aab0*/  FFMA R21, R16, R21, R11 ;  /* 0x0000001510157223 */ /* 0x008fe2000000000b */
[----:B--2---:R-:W-:-:S02]  /*aac0*/  FFMA R20, R26, R20, R3 ;  /* 0x000000141a147223 */ /* 0x004fc40000000003 */
[----:B------:R0:W-:Y:S01]  /*aad0*/  STL [R1+0x70], R223 ;  /* 0x000070df01007387 */ /* 0x0001e20000100800 */
[----:B------:R-:W-:-:S03]  /*aae0*/  FFMA R19, R22, R19, R10 ;  /* 0x0000001316137223 */ /* 0x000fc6000000000a */
[----:B------:R0:W-:Y:S04]  /*aaf0*/  STL [R1+0x60], R21 ;  /* 0x0000601501007387 */ /* 0x0001e80000100800 */
[----:B------:R0:W-:Y:S04]  /*ab00*/  STL [R1+0x5c], R20 ;  /* 0x00005c1401007387 */ /* 0x0001e80000100800 */
[----:B------:R0:W-:Y:S01]  /*ab10*/  STL [R1+0x58], R19 ;  /* 0x0000581301007387 */ /* 0x0001e20000100800 */
[----:B------:R-:W-:Y:S02]  /*ab20*/  ISETP.LE.AND P0, PT, R15, UR4, PT ;  /* 0x000000040f007c0c */ /* 0x000fe4000bf03270 */
[----:B------:R-:W-:-:S02]  /*ab30*/  LEA R5, R14, R5, 0x7 ;  /* 0x000000050e057211 */ /* 0x000fc400078e38ff */
[----:B------:R-:W-:Y:S02]  /*ab40*/  LEA R0, R13, R0, 0x7 ;  /* 0x000000000d007211 */ /* 0x000fe400078e38ff */
[-C--:B------:R-:W-:Y:S02]  /*ab50*/  MOV R8, R120.reuse ;  /* 0x0000007800087202 */ /* 0x080fe40000000f00 */
[-C--:B------:R-:W-:Y:S02]  /*ab60*/  MOV R10, R17.reuse ;  /* 0x00000011000a7202 */ /* 0x080fe40000000f00 */
[----:B------:R-:W-:Y:S02]  /*ab70*/  MOV R3, R120 ;  /* 0x0000007800037202 */ /* 0x000fe40000000f00 */
[----:B------:R-:W-:Y:S02]  /*ab80*/  MOV R6, R17 ;  /* 0x0000001100067202 */ /* 0x000fe40000000f00 */
[----:B------:R-:W-:-:S02]  /*ab90*/  MOV R4, R9 ;  /* 0x0000000900047202 */ /* 0x000fc40000000f00 */
[----:B------:R-:W-:Y:S01]  /*aba0*/  MOV R2, R7 ;  /* 0x0000000700027202 */ /* 0x000fe20000000f00 */
[----:B------:R-:W-:Y:S02]  /*abb0*/  WARPGROUP.DEPBAR.LE gsb0, 0x0 ;  /* 0x00008000000079c5 */ /* 0x000fe40000010000 */
[----:B0-----:R-:W-:Y:S05]  /*abc0*/  @!P0 BRA `(.L_x_1) ;  /* 0xffffff9400908947 */ /* 0x001fea000383ffff */
.L_x_0:
[----:B------:R-:W2:Y:S01]  /*abd0*/  LDL.LU R71, [R1+0x58] ;  /* 0x0000580001477983 */ /* 0x000ea20000300800 */
[----:B------:R-:W0:Y:S01]  /*abe0*/  S2R R2, SR_TID.X ;  /* 0x0000000000027919 */ /* 0x000e220000002100 */
[----:B------:R-:W-:Y:S01]  /*abf0*/  FMUL R12, R175, 0.25 ;  /* 0x3e800000af0c7820 */ /* 0x000fe20000400000 */
[----:B------:R-:W-:Y:S01]  /*ac00*/  FMUL R13, R166, 0.25 ;  /* 0x3e800000a60d7820 */ /* 0x000fe20000400000 */
[----:B------:R-:W-:Y:S01]  /*ac10*/  ULDC.64 UR4, c[0x0][0x270] ;  /* 0x00009c0000047ab9 */ /* 0x000fe20000000a00 */
[----:B------:R-:W3:Y:S04]  /*ac20*/  LDL.LU R22, [R1+0x5c] ;  /* 0x00005c0001167983 */ /* 0x000ee80000300800 */
[----:B------:R-:W4:Y:S04]  /*ac30*/  LDL.LU R52, [R1+0x60] ;  /* 0x0000600001347983 */ /* 0x000f280000300800 */
[----:B------:R-:W4:Y:S01]  /*ac40*/  LDL.LU R73, [R1+0x70] ;  /* 0x0000700001497983 */ /* 0x000f220000300800 */
[----:B0-----:R-:W-:-:S02]  /*ac50*/  SHF.L.U32 R0, R2, 0x4, RZ ;  /* 0x0000000402007819 */ /* 0x001fc400000006ff */
[C---:B------:R-:W-:Y:S02]  /*ac60*/  SHF.L.U32 R4, R2.reuse, 0x6, RZ ;  /* 0x0000000602047819 */ /* 0x040fe400000006ff */
[C---:B------:R-:W-:Y:S02]  /*ac70*/  SHF.L.U32 R6, R2.reuse, 0x2, RZ ;  /* 0x0000000202067819 */ /* 0x040fe400000006ff */
[----:B------:R-:W-:Y:S02]  /*ac80*/  SHF.L.U32 R3, R2, 0x3, RZ ;  /* 0x0000000302037819 */ /* 0x000fe400000006ff */
[----:B------:R-:W-:Y:S02]  /*ac90*/  LOP3.LUT R0, R0, 0xf0, RZ, 0xc0, !PT ;  /* 0x000000f000007812 */ /* 0x000fe400078ec0ff */
[----:B------:R-:W-:Y:S02]  /*aca0*/  LOP3.LUT R5, R4, 0x400, RZ, 0xc0, !PT ;  /* 0x0000040004057812 */ /* 0x000fe400078ec0ff */
[----:B------:R-:W-:-:S02]  /*acb0*/  LOP3.LUT R11, R6, 0x1c0, RZ, 0xc0, !PT ;  /* 0x000001c0060b7812 */ /* 0x000fc400078ec0ff */
[----:B------:R-:W-:Y:S02]  /*acc0*/  LOP3.LUT R4, R3, 0x38, RZ, 0xc0, !PT ;  /* 0x0000003803047812 */ /* 0x000fe400078ec0ff */
[----:B------:R-:W-:Y:S02]  /*acd0*/  SHF.R.U32.HI R6, RZ, 0x1, R2 ;  /* 0x00000001ff067819 */ /* 0x000fe40000011602 */
[----:B------:R-:W-:Y:S02]  /*ace0*/  IADD3 R0, R5, UR24, R0 ;  /* 0x0000001805007c10 */ /* 0x000fe4000fffe000 */
[----:B------:R-:W-:Y:S02]  /*acf0*/  LOP3.LUT R3, R3, 0x300, RZ, 0xc0, !PT ;  /* 0x0000030003037812 */ /* 0x000fe400078ec0ff */
[----:B------:R-:W-:Y:S01]  /*ad00*/  IADD3 R11, R11, UR24, R4 ;  /* 0x000000180b0b7c10 */ /* 0x000fe2000fffe004 */
[----:B------:R-:W-:Y:S01]  /*ad10*/  FMUL R4, R183, 0.25 ;  /* 0x3e800000b7047820 */ /* 0x000fe20000400000 */
[----:B------:R-:W-:Y:S01]  /*ad20*/  LOP3.LUT R6, R6, 0x4, RZ, 0xc0, !PT ;  /* 0x0000000406067812 */ /* 0x000fe200078ec0ff */
[----:B------:R-:W-:Y:S01]  /*ad30*/  FMUL R5, R182, 0.25 ;  /* 0x3e800000b6057820 */ /* 0x000fe20000400000 */
[----:B------:R-:W-:-:S02]  /*ad40*/  IADD3 R3, R3, R0, RZ ;  /* 0x0000000003037210 */ /* 0x000fc40007ffe0ff */
[----:B------:R-:W-:Y:S01]  /*ad50*/  IADD3 R0, R6, R11, RZ ;  /* 0x0000000b06007210 */ /* 0x000fe20007ffe0ff */
[----:B------:R-:W-:Y:S01]  /*ad60*/  FMUL R11, R178, 0.25 ;  /* 0x3e800000b20b7820 */ /* 0x000fe20000400000 */
[----:B------:R-:W-:Y:S01]  /*ad70*/  FMUL R6, R179, 0.25 ;  /* 0x3e800000b3067820 */ /* 0x000fe20000400000 */
[----:B------:R-:W-:Y:S01]  /*ad80*/  BAR.SYNC.DEFER_BLOCKING 0x0 ;  /* 0x0000000000007b1d */ /* 0x000fe20000010000 */
[----:B--2---:R-:W-:-:S04]  /*ad90*/  FSETP.GT.AND P3, PT, |R71|, 8.50705917302346158658e+37, PT ;  /* 0x7e8000004700780b */ /* 0x004fc80003f64200 */
[----:B------:R-:W-:Y:S01]  /*ada0*/  FSEL R183, R4, R183, P3 ;  /* 0x000000b704b77208 */ /* 0x000fe20001800000 */
[----:B------:R-:W-:Y:S01]  /*adb0*/  FMUL R4, R171, 0.25 ;  /* 0x3e800000ab047820 */ /* 0x000fe20000400000 */
        /* <DEDUP_REMOVED lines=18> */
[----:B---3--:R-:W-:-:S02]  /*aee0*/  FSETP.GT.AND P1, PT, |R22|, 8.50705917302346158658e+37, PT ;  /* 0x7e8000001600780b */ /* 0x008fc40003f24200 */
        /* <DEDUP_REMOVED lines=28> */
[----:B----4-:R-:W-:-:S02]  /*b0b0*/  FSETP.GT.AND P2, PT, |R52|, 8.50705917302346158658e+37, PT ;  /* 0x7e8000003400780b */ /* 0x010fc40003f44200 */
        /* <DEDUP_REMOVED lines=20> */
[----:B------:R-:W-:-:S02]  /*b200*/  FSETP.GT.AND P0, PT, |R73|, 8.50705917302346158658e+37, PT ;  /* 0x7e8000004900780b */ /* 0x000fc40003f04200 */
        /* <DEDUP_REMOVED lines=43> */
[----:B------:R-:W-:Y:S01]  /*b4c0*/  FMUL R4, R73, 8388608 ;  /* 0x4b00000049047820 */ /* 0x000fe20000400000 */
[----:B------:R-:W-:Y:S01]  /*b4d0*/  FSEL R61, R13, R202, P2 ;  /* 0x000000ca0d3d7208 */ /* 0x000fe20001000000 */
[----:B------:R-:W-:Y:S01]  /*b4e0*/  FMUL R13, R204, 0.25 ;  /* 0x3e800000cc0d7820 */ /* 0x000fe20000400000 */
[----:B------:R-:W-:Y:S01]  /*b4f0*/  FSEL R192, R5, R192, P0 ;  /* 0x000000c005c07208 */ /* 0x000fe20000000000 */
[----:B------:R-:W-:Y:S01]  /*b500*/  FMUL R5, R52, 8388608 ;  /* 0x4b00000034057820 */ /* 0x000fe20000400000 */
[----:B------:R-:W-:-:S02]  /*b510*/  FSETP.GEU.AND P4, PT, R73, 1.175494350822287508e-38, PT ;  /* 0x008000004900780b */ /* 0x000fc40003f8e000 */
[----:B------:R-:W-:Y:S02]  /*b520*/  FSETP.GEU.AND P6, PT, R52, 1.175494350822287508e-38, PT ;  /* 0x008000003400780b */ /* 0x000fe40003fce000 */
[----:B------:R-:W-:Y:S01]  /*b530*/  FSEL R191, R12, R191, P2 ;  /* 0x000000bf0cbf7208 */ /* 0x000fe20001000000 */
[----:B------:R-:W-:Y:S01]  /*b540*/  FMUL R12, R193, 0.25 ;  /* 0x3e800000c10c7820 */ /* 0x000fe20000400000 */
[----:B------:R-:W-:Y:S01]  /*b550*/  FSEL R188, R11, R188, P0 ;  /* 0x000000bc0bbc7208 */ /* 0x000fe20000000000 */
[----:B------:R-:W-:Y:S01]  /*b560*/  FMUL R11, R22, 8388608 ;  /* 0x4b000000160b7820 */ /* 0x000fe20000400000 */
[----:B------:R-:W-:Y:S02]  /*b570*/  FSEL R70, R6, R185, P0 ;  /* 0x000000b906467208 */ /* 0x000fe40000000000 */
[----:B------:R-:W-:Y:S02]  /*b580*/  FSETP.GEU.AND P5, PT, R22, 1.175494350822287508e-38, PT ;  /* 0x008000001600780b */ /* 0x000fe40003fae000 */
[----:B------:R-:W-:-:S02]  /*b590*/  FSEL R75, R4, R73, !P4 ;  /* 0x00000049044b7208 */ /* 0x000fc40006000000 */
[----:B------:R-:W-:Y:S01]  /*b5a0*/  FSEL R204, R13, R204, P0 ;  /* 0x000000cc0dcc7208 */ /* 0x000fe20000000000 */
[----:B------:R-:W-:Y:S01]  /*b5b0*/  FMUL R13, R184, 0.25 ;  /* 0x3e800000b80d7820 */ /* 0x000fe20000400000 */
[----:B------:R-:W-:Y:S02]  /*b5c0*/  FSEL R77, R5, R52, !P6 ;  /* 0x00000034054d7208 */ /* 0x000fe40007000000 */
[----:B------:R-:W-:Y:S02]  /*b5d0*/  FSEL R6, RZ, -23, P6 ;  /* 0xc1b80000ff067808 */ /* 0x000fe40003000000 */
[C---:B------:R-:W-:Y:S02]  /*b5e0*/  FSETP.GEU.AND P6, PT, |R71|.reuse, 1.175494350822287508e-38, PT ;  /* 0x008000004700780b */ /* 0x040fe40003fce200 */
[----:B------:R-:W-:Y:S01]  /*b5f0*/  FSEL R72, R12, R193, P0 ;  /* 0x000000c10c487208 */ /* 0x000fe20000000000 */
[----:B------:R-:W-:Y:S01]  /*b600*/  FMUL R12, R71, 8388608 ;  /* 0x4b000000470c7820 */ /* 0x000fe20000400000 */
[----:B------:R-:W-:-:S02]  /*b610*/  FSEL R80, R11, R22, !P5 ;  /* 0x000000160b507208 */ /* 0x000fc40006800000 */
[----:B------:R-:W-:Y:S02]  /*b620*/  IADD3 R5, R75, -0x3f3504f3, RZ ;  /* 0xc0cafb0d4b057810 */ /* 0x000fe40007ffe0ff */
[----:B------:R-:W-:Y:S02]  /*b630*/  FSEL R4, RZ, -23, P4 ;  /* 0xc1b80000ff047808 */ /* 0x000fe40002000000 */
[----:B------:R-:W-:Y:S02]  /*b640*/  IADD3 R11, R77, -0x3f3504f3, RZ ;  /* 0xc0cafb0d4d0b7810 */ /* 0x000fe40007ffe0ff */
[----:B------:R-:W-:Y:S02]  /*b650*/  FSETP.GEU.AND P4, PT, R71, 1.175494350822287508e-38, PT ;  /* 0x008000004700780b */ /* 0x000fe40003f8e000 */
[----:B------:R-:W-:Y:S02]  /*b660*/  FSEL R184, R13, R184, P0 ;  /* 0x000000b80db87208 */ /* 0x000fe40000000000 */
[----:B------:R-:W-:-:S02]  /*b670*/  IADD3 R13, R80, -0x3f3504f3, RZ ;  /* 0xc0cafb0d500d7810 */ /* 0x000fc40007ffe0ff */
[----:B------:R-:W-:Y:S02]  /*b680*/  LOP3.LUT R5, R5, 0xff800000, RZ, 0xc0, !PT ;  /* 0xff80000005057812 */ /* 0x000fe400078ec0ff */
[----:B------:R-:W-:Y:S02]  /*b690*/  LOP3.LUT R16, R11, 0xff800000, RZ, 0xc0, !PT ;  /* 0xff8000000b107812 */ /* 0x000fe400078ec0ff */
[----:B------:R-:W-:Y:S01]  /*b6a0*/  FSEL R82, R12, R71, !P4 ;  /* 0x000000470c527208 */ /* 0x000fe20006000000 */
[----:B------:R-:W-:Y:S01]  /*b6b0*/  @P3 FMUL R71, R71, 0.25 ;  /* 0x3e80000047473820 */ /* 0x000fe20000400000 */
[----:B------:R-:W-:Y:S02]  /*b6c0*/  LOP3.LUT R17, R13, 0xff800000, RZ, 0xc0, !PT ;  /* 0xff8000000d117812 */ /* 0x000fe400078ec0ff */
[----:B------:R-:W-:Y:S02]  /*b6d0*/  I2FP.F32.S32 R11, R5 ;  /* 0x00000005000b7245 */ /* 0x000fe40000201400 */
[----:B------:R-:W-:Y:S01]  /*b6e0*/  I2FP.F32.S32 R13, R16 ;  /* 0x00000010000d7245 */ /* 0x000fe20000201400 */
[----:B------:R-:W-:-:S02]  /*b6f0*/  @!P6 FMUL R71, R71, 16777216 ;  /* 0x4b8000004747e820 */ /* 0x000fc40000400000 */
[----:B------:R-:W-:Y:S02]  /*b700*/  FFMA.FTZ R4, R11, 1.1920928955078125e-07, R4 ;  /* 0x340000000b047823 */ /* 0x000fe40000010004 */
[----:B------:R-:W-:Y:S02]  /*b710*/  FFMA.FTZ R11, R13, 1.1920928955078125e-07, R6 ;  /* 0x340000000d0b7823 */ /* 0x000fe40000010006 */
[----:B------:R-:W0:Y:S01]  /*b720*/  MUFU.RCP R6, R71 ;  /* 0x0000004700067308 */ /* 0x000e220000001000 */
[C---:B------:R-:W-:Y:S01]  /*b730*/  FSETP.GEU.AND P3, PT, |R22|.reuse, 1.175494350822287508e-38, PT ;  /* 0x008000001600780b */ /* 0x040fe20003f6e200 */
[----:B------:R-:W-:Y:S01]  /*b740*/  @P1 FMUL R22, R22, 0.25 ;  /* 0x3e80000016161820 */ /* 0x000fe20000400000 */
[----:B------:R-:W-:Y:S01]  /*b750*/  FSEL R12, RZ, -23, P5 ;  /* 0xc1b80000ff0c7808 */ /* 0x000fe20002800000 */
[----:B------:R-:W-:Y:S01]  /*b760*/  @!P6 FMUL R27, R27, 16777216 ;  /* 0x4b8000001b1be820 */ /* 0x000fe20000400000 */
[----:B------:R-:W-:Y:S01]  /*b770*/  I2FP.F32.S32 R15, R17 ;  /* 0x00000011000f7245 */ /* 0x000fe20000201400 */
[----:B------:R-:W-:Y:S01]  /*b780*/  @!P6 FMUL R183, R183, 16777216 ;  /* 0x4b800000b7b7e820 */ /* 0x000fe20000400000 */
        /* <DEDUP_REMOVED lines=15> */
[----:B------:R-:W-:Y:S01]  /*b880*/  FFMA.FTZ R18, R15, 1.1920928955078125e-07, R12 ;  /* 0x340000000f127823 */ /* 0x000fe2000001000c */
[C---:B0-----:R-:W-:Y:S01]  /*b890*/  FMUL R42, R6.reuse, R27 ;  /* 0x0000001b062a7220 */ /* 0x041fe20000400000 */
[C---:B------:R-:W-:Y:S01]  /*b8a0*/  FMUL R36, R6.reuse, R183 ;  /* 0x000000b706247220 */ /* 0x040fe20000400000 */
        /* <DEDUP_REMOVED lines=13> */
[----:B------:R-:W-:Y:S01]  /*b980*/  FMUL R20, R6, R51 ;  /* 0x0000003306147220 */ /* 0x000fe20000400000 */
[C---:B------:R-:W-:Y:S01]  /*b990*/  FSETP.GEU.AND P1, PT, |R52|.reuse, 1.175494350822287508e-38, PT ;  /* 0x008000003400780b */ /* 0x040fe20003f2e200 */
[----:B------:R-:W0:Y:S01]  /*b9a0*/  MUFU.RCP R6, R22 ;  /* 0x0000001600067308 */ /* 0x000e220000001000 */
[----:B------:R-:W-:Y:S01]  /*b9b0*/  @P2 FMUL R52, R52, 0.25 ;  /* 0x3e80000034342820 */ /* 0x000fe20000400000 */
[----:B------:R-:W-:-:S02]  /*b9c0*/  FSETP.GEU.AND P2, PT, |R73|, 1.175494350822287508e-38, PT ;  /* 0x008000004900780b */ /* 0x000fc40003f4e200 */
[----:B------:R-:W-:Y:S01]  /*b9d0*/  IADD3 R14, R82, -0x3f3504f3, RZ ;  /* 0xc0cafb0d520e7810 */ /* 0x000fe20007ffe0ff */
[----:B------:R-:W-:Y:S01]  /*b9e0*/  @P0 FMUL R73, R73, 0.25 ;  /* 0x3e80000049490820 */ /* 0x000fe20000400000 */
[----:B------:R-:W-:Y:S01]  /*b9f0*/  @!P3 FMUL R23, R23, 16777216 ;  /* 0x4b8000001717b820 */ /* 0x000fe20000400000 */
[----:B------:R-:W-:Y:S01]  /*ba00*/  @!P3 FMUL R181, R181, 16777216 ;  /* 0x4b800000b5b5b820 */ /* 0x000fe20000400000 */
[----:B------:R-:W-:Y:S01]  /*ba10*/  LOP3.LUT R19, R14, 0xff800000, RZ, 0xc0, !PT ;  /* 0xff8000000e137812 */ /* 0x000fe200078ec0ff */
[----:B------:R-:W-:Y:S01]  /*ba20*/  @!P3 FMUL R39, R39, 16777216 ;  /* 0x4b8000002727b820 */ /* 0x000fe20000400000 */
        /* <DEDUP_REMOVED lines=34> */
[----:B------:R-:W0:Y:S01]  /*bc50*/  MUFU.RCP R23, R73 ;  /* 0x0000004900177308 */ /* 0x000e220000001000 */
[----:B------:R-:W-:Y:S01]  /*bc60*/  IADD3 R5, R75, -R5, RZ ;  /* 0x800000054b057210 */ /* 0x000fe20007ffe0ff */
[----:B-----5:R-:W1:Y:S01]  /*bc70*/  S2R R218, SR_TID.X ;  /* 0x0000000000da7919 */ /* 0x020e620000002100 */
[----:B------:R-:W-:Y:S01]  /*bc80*/  IADD3 R16, R77, -R16, RZ ;  /* 0x800000104d107210 */ /* 0x000fe20007ffe0ff */
[----:B------:R-:W2:Y:S04]  /*bc90*/  LDC R175, c[0x0][0x278] ;  /* 0x00009e00ffaf7b82 */ /* 0x000ea80000000800 */
[----:B------:R-:W3:Y:S01]  /*bca0*/  MUFU.RCP R6, R52 ;  /* 0x0000003400067308 */ /* 0x000ee20000001000 */
[----:B------:R-:W-:Y:S01]  /*bcb0*/  @!P1 FMUL R187, R187, 16777216 ;  /* 0x4b800000bbbb9820 */ /* 0x000fe20000400000 */
[----:B------:R-:W-:Y:S01]  /*bcc0*/  @!P1 FMUL R69, R69, 16777216 ;  /* 0x4b80000045459820 */ /* 0x000fe20000400000 */
[----:B------:R-:W-:Y:S01]  /*bcd0*/  @!P2 FMUL R70, R70, 16777216 ;  /* 0x4b8000004646a820 */ /* 0x000fe20000400000 */
[----:B------:R-:W-:Y:S01]  /*bce0*/  @!P2 FMUL R184, R184, 16777216 ;  /* 0x4b800000b8b8a820 */ /* 0x000fe20000400000 */
[----:B------:R-:W-:Y:S01]  /*bcf0*/  @!P2 FMUL R40, R40, 16777216 ;  /* 0x4b8000002828a820 */ /* 0x000fe20000400000 */
[----:B------:R-:W-:Y:S01]  /*bd00*/  IADD3 R17, R80, -R17, RZ ;  /* 0x8000001150117210 */ /* 0x000fe20007ffe0ff */
[C---:B0-----:R-:W-:Y:S01]  /*bd10*/  FMUL R12, R23.reuse, R70 ;  /* 0x00000046170c7220 */ /* 0x041fe20000400000 */
[C---:B------:R-:W-:Y:S01]  /*bd20*/  FMUL R31, R23.reuse, R184 ;  /* 0x000000b8171f7220 */ /* 0x040fe20000400000 */
[----:B------:R-:W-:Y:S01]  /*bd30*/  IADD3 R19, R82, -R19, RZ ;  /* 0x8000001352137210 */ /* 0x000fe20007ffe0ff */
[----:B------:R-:W-:Y:S01]  /*bd40*/  FMUL R41, R23, R40 ;  /* 0x0000002817297220 */ /* 0x000fe20000400000 */
[C---:B---3--:R-:W-:Y:S01]  /*bd50*/  FMUL R13, R6.reuse, R187 ;  /* 0x000000bb060d7220 */ /* 0x048fe20000400000 */
[----:B------:R-:W-:Y:S01]  /*bd60*/  FMUL R78, R6, R69 ;  /* 0x00000045064e7220 */ /* 0x000fe20000400000 */
[----:B------:R-:W-:Y:S01]  /*bd70*/  F2FP.F16.F32.PACK_AB R12, R12, R31 ;  /* 0x0000001f0c0c723e */ /* 0x000fe200000000ff */
[----:B------:R-:W-:Y:S01]  /*bd80*/  @!P1 FMUL R215, R215, 16777216 ;  /* 0x4b800000d7d79820 */ /* 0x000fe20000400000 */
[----:B------:R-:W-:Y:S01]  /*bd90*/  F2FP.F16.F32.PACK_AB R14, R14, R53 ;  /* 0x000000350e0e723e */ /* 0x000fe200000000ff */
[----:B------:R-:W-:Y:S01]  /*bda0*/  @!P1 FMUL R55, R55, 16777216 ;  /* 0x4b80000037379820 */ /* 0x000fe20000400000 */
[----:B------:R-:W-:Y:S01]  /*bdb0*/  F2FP.F16.F32.PACK_AB R13, R13, R78 ;  /* 0x0000004e0d0d723e */ /* 0x000fe200000000ff */
[----:B------:R-:W-:Y:S01]  /*bdc0*/  @!P1 FMUL R211, R211, 16777216 ;  /* 0x4b800000d3d39820 */ /* 0x000fe20000400000 */
[----:B------:R-:W-:Y:S01]  /*bdd0*/  F2FP.F16.F32.PACK_AB R15, R15, R20 ;  /* 0x000000140f0f723e */ /* 0x000fe200000000ff */
        /* <DEDUP_REMOVED lines=11> */
[----:B------:R-:W-:Y:S01]  /*be90*/  MOV R40, 0x3dc6b27f ;  /* 0x3dc6b27f00287802 */ /* 0x000fe20000000f00 */
[----:B------:R-:W-:Y:S01]  /*bea0*/  FADD R5, R5, -1 ;  /* 0xbf80000005057421 */ /* 0x000fe20000000000 */
[----:B------:R-:W-:Y:S01]  /*beb0*/  FADD R16, R16, -1 ;  /* 0xbf80000010107421 */ /* 0x000fe20000000000 */
[----:B------:R-:W-:Y:S01]  /*bec0*/  FADD R17, R17, -1 ;  /* 0xbf80000011117421 */ /* 0x000fe20000000000 */
[----:B------:R-:W-:Y:S01]  /*bed0*/  FADD R19, R19, -1 ;  /* 0xbf80000013137421 */ /* 0x000fe20000000000 */
        /* <DEDUP_REMOVED lines=14> */
[----:B------:R0:W-:Y:S01]  /*bfc0*/  STSM.16.M88.4 [R3], R12 ;  /* 0x0000000c03007844 */ /* 0x0001e20000000200 */
[----:B------:R-:W-:-:S04]  /*bfd0*/  FFMA.FTZ R6, R5, R40, -0.16845393180847167969 ;  /* 0xbe2c7f3005067423 */ /* 0x000fc80000010028 */
[----:B------:R-:W-:Y:S01]  /*bfe0*/  FFMA.FTZ R6, R5, R6, 0.1716887056827545166 ;  /* 0x3e2fcf2a05067423 */ /* 0x000fe20000010006 */
[CC--:B0-----:R-:W-:Y:S01]  /*bff0*/  FFMA.FTZ R13, R16.reuse, R40.reuse, -0.16845393180847167969 ;  /* 0xbe2c7f30100d7423 */ /* 0x0c1fe20000010028 */
[-C--:B------:R-:W-:Y:S01]  /*c000*/  FFMA.FTZ R12, R17, R40.reuse, -0.16845393180847167969 ;  /* 0xbe2c7f30110c7423 */ /* 0x080fe20000010028 */
[----:B------:R-:W-:Y:S02]  /*c010*/  FFMA.FTZ R14, R19, R40, -0.16845393180847167969 ;  /* 0xbe2c7f30130e7423 */ /* 0x000fe40000010028 */
[C---:B------:R-:W-:Y:S01]  /*c020*/  FFMA.FTZ R13, R16.reuse, R13, 0.1716887056827545166 ;  /* 0x3e2fcf2a100d7423 */ /* 0x040fe2000001000d */
[----:B------:R-:W-:Y:S01]  /*c030*/  FFMA.FTZ R12, R17, R12, 0.1716887056827545166 ;  /* 0x3e2fcf2a110c7423 */ /* 0x000fe2000001000c */
[----:B------:R-:W-:Y:S01]  /*c040*/  FFMA.FTZ R14, R19, R14, 0.1716887056827545166 ;  /* 0x3e2fcf2a130e7423 */ /* 0x000fe2000001000e */
[----:B------:R-:W-:Y:S01]  /*c050*/  FFMA.FTZ R6, R5, R6, -0.17900948226451873779 ;  /* 0xbe374e4305067423 */ /* 0x000fe20000010006 */
[C---:B------:R-:W-:Y:S01]  /*c060*/  FFMA.FTZ R13, R16.reuse, R13, -0.17900948226451873779 ;  /* 0xbe374e43100d7423 */ /* 0x040fe2000001000d */
[----:B------:R-:W-:Y:S01]  /*c070*/  FFMA.FTZ R12, R17, R12, -0.17900948226451873779 ;  /* 0xbe374e43110c7423 */ /* 0x000fe2000001000c */
[----:B------:R-:W-:Y:S01]  /*c080*/  FFMA.FTZ R14, R19, R14, -0.17900948226451873779 ;  /* 0xbe374e43130e7423 */ /* 0x000fe2000001000e */
[----:B------:R-:W-:Y:S01]  /*c090*/  FFMA.FTZ R6, R5, R6, 0.20512372255325317383 ;  /* 0x3e520bf405067423 */ /* 0x000fe20000010006 */
[C---:B------:R-:W-:Y:S01]  /*c0a0*/  FFMA.FTZ R13, R16.reuse, R13, 0.20512372255325317383 ;  /* 0x3e520bf4100d7423 */ /* 0x040fe2000001000d */
[----:B------:R-:W-:Y:S01]  /*c0b0*/  FFMA.FTZ R12, R17, R12, 0.20512372255325317383 ;  /* 0x3e520bf4110c7423 */ /* 0x000fe2000001000c */
[----:B------:R-:W-:Y:S01]  /*c0c0*/  FFMA.FTZ R14, R19, R14, 0.20512372255325317383 ;  /* 0x3e520bf4130e7423 */ /* 0x000fe2000001000e */
[----:B------:R-:W-:Y:S01]  /*c0d0*/  FFMA.FTZ R6, R5, R6, -0.24046532809734344482 ;  /* 0xbe763c8b05067423 */ /* 0x000fe20000010006 */
[C---:B------:R-:W-:Y:S01]  /*c0e0*/  FFMA.FTZ R13, R16.reuse, R13, -0.24046532809734344482 ;  /* 0xbe763c8b100d7423 */ /* 0x040fe2000001000d */
[----:B------:R-:W-:Y:S01]  /*c0f0*/  FFMA.FTZ R12, R17, R12, -0.24046532809734344482 ;  /* 0xbe763c8b110c7423 */ /* 0x000fe2000001000c */
[----:B------:R-:W-:Y:S01]  /*c100*/  FFMA.FTZ R14, R19, R14, -0.24046532809734344482 ;  /* 0xbe763c8b130e7423 */ /* 0x000fe2000001000e */
[----:B------:R-:W-:Y:S01]  /*c110*/  FFMA.FTZ R6, R5, R6, 0.28857114911079406738 ;  /* 0x3e93bf9905067423 */ /* 0x000fe20000010006 */
[C---:B------:R-:W-:Y:S01]  /*c120*/  FFMA.FTZ R13, R16.reuse, R13, 0.28857114911079406738 ;  /* 0x3e93bf99100d7423 */ /* 0x040fe2000001000d */
[----:B------:R-:W-:Y:S01]  /*c130*/  FFMA.FTZ R12, R17, R12, 0.28857114911079406738 ;  /* 0x3e93bf99110c7423 */ /* 0x000fe2000001000c */
[----:B------:R-:W-:Y:S01]  /*c140*/  FFMA.FTZ R14, R19, R14, 0.28857114911079406738 ;  /* 0x3e93bf99130e7423 */ /* 0x000fe2000001000e */
[----:B------:R-:W-:Y:S01]  /*c150*/  FFMA.FTZ R6, R5, R6, -0.36067417263984680176 ;  /* 0xbeb8aa4905067423 */ /* 0x000fe20000010006 */
[C---:B------:R-:W-:Y:S01]  /*c160*/  FFMA.FTZ R13, R16.reuse, R13, -0.36067417263984680176 ;  /* 0xbeb8aa49100d7423 */ /* 0x040fe2000001000d */
[----:B------:R-:W-:Y:S01]  /*c170*/  FFMA.FTZ R12, R17, R12, -0.36067417263984680176 ;  /* 0xbeb8aa49110c7423 */ /* 0x000fe2000001000c */
[----:B------:R-:W-:Y:S01]  /*c180*/  FFMA.FTZ R14, R19, R14, -0.36067417263984680176 ;  /* 0xbeb8aa49130e7423 */ /* 0x000fe2000001000e */
[----:B------:R-:W-:Y:S01]  /*c190*/  FFMA.FTZ R6, R5, R6, 0.48089820146560668945 ;  /* 0x3ef6384a05067423 */ /* 0x000fe20000010006 */
[----:B------:R-:W-:Y:S01]  /*c1a0*/  FFMA.FTZ R13, R16, R13, 0.48089820146560668945 ;  /* 0x3ef6384a100d7423 */ /* 0x000fe2000001000d */
[----:B------:R-:W-:Y:S01]  /*c1b0*/  FFMA.FTZ R12, R17, R12, 0.48089820146560668945 ;  /* 0x3ef6384a110c7423 */ /* 0x000fe2000001000c */
[----:B------:R-:W-:Y:S01]  /*c1c0*/  FFMA.FTZ R14, R19, R14, 0.48089820146560668945 ;  /* 0x3ef6384a130e7423 */ /* 0x000fe2000001000e */
[----:B------:R-:W-:Y:S01]  /*c1d0*/  ISETP.GE.U32.AND P5, PT, R80, 0x7f800000, PT ;  /* 0x7f8000005000780c */ /* 0x000fe20003fa6070 */
[----:B------:R-:W-:Y:S01]  /*c1e0*/  FFMA.FTZ R6, R5, R6, -0.72134751081466674805 ;  /* 0xbf38aa3b05067423 */ /* 0x000fe20000010006 */
[C---:B------:R-:W-:Y:S01]  /*c1f0*/  FFMA.FTZ R13, R16.reuse, R13, -0.72134751081466674805 ;  /* 0xbf38aa3b100d7423 */ /* 0x040fe2000001000d */
[----:B------:R-:W-:Y:S01]  /*c200*/  FFMA.FTZ R12, R17, R12, -0.72134751081466674805 ;  /* 0xbf38aa3b110c7423 */ /* 0x000fe2000001000c */
[----:B------:R-:W-:Y:S01]  /*c210*/  FFMA.FTZ R14, R19, R14, -0.72134751081466674805 ;  /* 0xbf38aa3b130e7423 */ /* 0x000fe2000001000e */
[----:B------:R-:W-:Y:S01]  /*c220*/  FMUL R6, R5, R6 ;  /* 0x0000000605067220 */ /* 0x000fe20000400000 */
[----:B------:R-:W-:Y:S01]  /*c230*/  FMUL R13, R16, R13 ;  /* 0x0000000d100d7220 */ /* 0x000fe20000400000 */
[----:B------:R-:W-:Y:S01]  /*c240*/  FMUL R12, R17, R12 ;  /* 0x0000000c110c7220 */ /* 0x000fe20000400000 */
[----:B------:R-:W-:Y:S01]  /*c250*/  ISETP.GE.U32.AND P0, PT, R75, 0x7f800000, PT ;  /* 0x7f8000004b00780c */ /* 0x000fe20003f06070 */
[----:B------:R-:W-:Y:S01]  /*c260*/  FMUL R14, R19, R14 ;  /* 0x0000000e130e7220 */ /* 0x000fe20000400000 */
[----:B------:R-:W-:-:S02]  /*c270*/  ISETP.GE.U32.AND P1, PT, R77, 0x7f800000, PT ;  /* 0x7f8000004d00780c */ /* 0x000fc40003f26070 */
[----:B------:R-:W-:Y:S01]  /*c280*/  ISETP.GE.U32.AND P4, PT, R82, 0x7f800000, PT ;  /* 0x7f8000005200780c */ /* 0x000fe20003f86070 */
[----:B------:R-:W-:Y:S01]  /*c290*/  FMUL R6, R5, R6 ;  /* 0x0000000605067220 */ /* 0x000fe20000400000 */
[C---:B------:R-:W-:Y:S01]  /*c2a0*/  FMUL R13, R16.reuse, R13 ;  /* 0x0000000d100d7220 */ /* 0x040fe20000400000 */
[----:B------:R-:W-:Y:S01]  /*c2b0*/  FMUL R12, R17, R12 ;  /* 0x0000000c110c7220 */ /* 0x000fe20000400000 */
[----:B------:R-:W-:Y:S01]  /*c2c0*/  FMUL R14, R19, R14 ;  /* 0x0000000e130e7220 */ /* 0x000fe20000400000 */
[----:B------:R-:W-:Y:S01]  /*c2d0*/  FFMA.FTZ R5, R5, 1.4426950216293334961, R6 ;  /* 0x3fb8aa3b05057823 */ /* 0x000fe20000010006 */
[----:B------:R-:W-:Y:S01]  /*c2e0*/  FFMA.FTZ R16, R16, 1.4426950216293334961, R13 ;  /* 0x3fb8aa3b10107823 */ /* 0x000fe2000001000d */
[----:B------:R-:W-:Y:S01]  /*c2f0*/  FFMA.FTZ R17, R17, 1.4426950216293334961, R12 ;  /* 0x3fb8aa3b11117823 */ /* 0x000fe2000001000c */
[----:B------:R-:W-:Y:S01]  /*c300*/  @P5 MOV R13, 0x7f800000 ;  /* 0x7f800000000d5802 */ /* 0x000fe20000000f00 */
[----:B------:R-:W-:Y:S01]  /*c310*/  FFMA.FTZ R14, R19, 1.4426950216293334961, R14 ;  /* 0x3fb8aa3b130e7823 */ /* 0x000fe2000001000e */
[----:B------:R-:W-:Y:S01]  /*c320*/  FADD R4, R4, R5 ;  /* 0x0000000504047221 */ /* 0x000fe20000000000 */
[----:B------:R-:W-:Y:S01]  /*c330*/  LOP3.LUT R40, R2, 0x7f, RZ, 0xc0, !PT ;  /* 0x0000007f02287812 */ /* 0x000fe200078ec0ff */
[----:B------:R-:W-:Y:S01]  /*c340*/  FADD R5, R11, R16 ;  /* 0x000000100b057221 */ /* 0x000fe20000000000 */
[----:B------:R-:W-:Y:S01]  /*c350*/  FADD R6, R18, R17 ;  /* 0x0000001112067221 */ /* 0x000fe20000000000 */
[----:B------:R-:W-:Y:S01]  /*c360*/  FADD R11, R21, R14 ;  /* 0x0000000e150b7221 */ /* 0x000fe20000000000 */
[----:B------:R-:W-:Y:S01]  /*c370*/  @P5 FFMA.FTZ R6, R80, R13, +INF ;  /* 0x7f80000050065423 */ /* 0x000fe2000001000d */
[----:B------:R-:W-:-:S02]  /*c380*/  @P0 MOV R12, 0x7f800000 ;  /* 0x7f800000000c0802 */ /* 0x000fc40000000f00 */
[----:B------:R-:W-:Y:S02]  /*c390*/  @P1 MOV R14, 0x7f800000 ;  /* 0x7f800000000e1802 */ /* 0x000fe40000000f00 */
[----:B------:R-:W-:Y:S02]  /*c3a0*/  @P4 MOV R13, 0x7f800000 ;  /* 0x7f800000000d4802 */ /* 0x000fe40000000f00 */
[----:B------:R-:W-:Y:S01]  /*c3b0*/  LEA R40, R40, UR24, 0x4 ;  /* 0x0000001828287c11 */ /* 0x000fe2000f8e20ff */
[----:B------:R-:W-:Y:S01]  /*c3c0*/  BAR.SYNC.DEFER_BLOCKING 0x0 ;  /* 0x0000000000007b1d */ /* 0x000fe20000010000 */
[----:B------:R-:W-:Y:S01]  /*c3d0*/  @P0 FFMA.FTZ R4, R75, R12, +INF ;  /* 0x7f8000004b040423 */ /* 0x000fe2000001000c */
[----:B------:R-:W-:Y:S01]  /*c3e0*/  @P1 FFMA.FTZ R5, R77, R14, +INF ;  /* 0x7f8000004d051423 */ /* 0x000fe2000001000e */
[----:B------:R-:W-:Y:S01]  /*c3f0*/  @P4 FFMA.FTZ R11, R82, R13, +INF ;  /* 0x7f800000520b4423 */ /* 0x000fe2000001000d */
        /* <DEDUP_REMOVED lines=12> */
[----:B------:R-:W0:Y:S01]  /*c4c0*/  LDS.128 R12, [R40] ;  /* 0x00000000280c7984 */ /* 0x000e220000000c00 */
[----:B------:R-:W-:Y:S01]  /*c4d0*/  @!P2 FMUL R188, R188, 16777216 ;  /* 0x4b800000bcbca820 */ /* 0x000fe20000400000 */
        /* <DEDUP_REMOVED lines=13> */
[----:B------:R-:W-:-:S02]  /*c5b0*/  F2FP.F16.F32.PACK_AB R21, R191, R74 ;  /* 0x0000004abf15723e */ /* 0x000fc400000000ff */
[----:B------:R-:W-:Y:S02]  /*c5c0*/  F2FP.F16.F32.PACK_AB R22, R22, R49 ;  /* 0x000000311616723e */ /* 0x000fe400000000ff */
[----:B------:R-:W-:Y:S02]  /*c5d0*/  F2FP.F16.F32.PACK_AB R20, R20, R23 ;  /* 0x000000171414723e */ /* 0x000fe400000000ff */
[----:B------:R-:W-:Y:S01]  /*c5e0*/  F2FP.F16.F32.PACK_AB R23, R159, R24 ;  /* 0x000000189f17723e */ /* 0x000fe200000000ff */
[----:B------:R-:W-:Y:S06]  /*c5f0*/  BAR.SYNC.DEFER_BLOCKING 0x0 ;  /* 0x0000000000007b1d */ /* 0x000fec0000010000 */
[----:B------:R-:W-:Y:S02]  /*c600*/  STSM.16.M88.4 [R3], R20 ;  /* 0x0000001403007844 */ /* 0x000fe40000000200 */
[----:B------:R-:W-:Y:S01]  /*c610*/  BAR.SYNC.DEFER_BLOCKING 0x0 ;  /* 0x0000000000007b1d */ /* 0x000fe20000010000 */
[----:B------:R-:W-:-:S02]  /*c620*/  F2FP.F16.F32.PACK_AB R24, R72, R51 ;  /* 0x000000334818723e */ /* 0x000fc400000000ff */
[----:B------:R-:W-:-:S03]  /*c630*/  F2FP.F16.F32.PACK_AB R25, R25, R70 ;  /* 0x000000461919723e */ /* 0x000fc600000000ff */
[----:B------:R-:W3:Y:S01]  /*c640*/  LDS.128 R16, [R40] ;  /* 0x0000000028107984 */ /* 0x000ee20000000c00 */
[----:B------:R-:W-:Y:S02]  /*c650*/  F2FP.F16.F32.PACK_AB R26, R26, R45 ;  /* 0x0000002d1a1a723e */ /* 0x000fe400000000ff */
[----:B------:R-:W-:Y:S01]  /*c660*/  F2FP.F16.F32.PACK_AB R27, R27, R50 ;  /* 0x000000321b1b723e */ /* 0x000fe200000000ff */
[----:B------:R-:W-:Y:S06]  /*c670*/  BAR.SYNC.DEFER_BLOCKING 0x0 ;  /* 0x0000000000007b1d */ /* 0x000fec0000010000 */
[----:B------:R-:W-:Y:S02]  /*c680*/  STSM.16.M88.4 [R3], R24 ;  /* 0x0000001803007844 */ /* 0x000fe40000000200 */
[----:B------:R-:W-:Y:S01]  /*c690*/  BAR.SYNC.DEFER_BLOCKING 0x0 ;  /* 0x0000000000007b1d */ /* 0x000fe20000010000 */
[----:B------:R-:W-:-:S02]  /*c6a0*/  F2FP.F16.F32.PACK_AB R68, R68, R47 ;  /* 0x0000002f4444723e */ /* 0x000fc400000000ff */
[----:B------:R-:W-:-:S03]  /*c6b0*/  F2FP.F16.F32.PACK_AB R69, R199, R66 ;  /* 0x00000042c745723e */ /* 0x000fc600000000ff */
[----:B------:R-:W4:Y:S01]  /*c6c0*/  LDS.128 R20, [R40] ;  /* 0x0000000028147984 */ /* 0x000f220000000c00 */
[----:B------:R-:W-:Y:S02]  /*c6d0*/  F2FP.F16.F32.PACK_AB R70, R165, R48 ;  /* 0x00000030a546723e */ /* 0x000fe400000000ff */
[----:B------:R-:W-:Y:S01]  /*c6e0*/  F2FP.F16.F32.PACK_AB R71, R167, R46 ;  /* 0x0000002ea747723e */ /* 0x000fe200000000ff */
[----:B------:R-:W-:Y:S01]  /*c6f0*/  BAR.SYNC.DEFER_BLOCKING 0x0 ;  /* 0x0000000000007b1d */ /* 0x000fe20000010000 */
[----:B------:R-:W-:Y:S02]  /*c700*/  F2FP.F16.F32.PACK_AB R64, R64, R43 ;  /* 0x0000002b4040723e */ /* 0x000fe400000000ff */
[----:B------:R-:W-:Y:S02]  /*c710*/  F2FP.F16.F32.PACK_AB R65, R203, R62 ;  /* 0x0000003ecb41723e */ /* 0x000fe400000000ff */
[----:B------:R-:W-:-:S03]  /*c720*/  F2FP.F16.F32.PACK_AB R66, R169, R44 ;  /* 0x0000002ca942723e */ /* 0x000fc600000000ff */
[----:B------:R-:W2:Y:S01]  /*c730*/  LDC.64 R46, c[0x0][0x228] ;  /* 0x00008a00ff2e7b82 */ /* 0x000ea20000000a00 */
[----:B------:R-:W-:Y:S07]  /*c740*/  STSM.16.M88.4 [R3], R68 ;  /* 0x0000004403007844 */ /* 0x000fee0000000200 */
[----:B------:R-:W-:Y:S01]  /*c750*/  BAR.SYNC.DEFER_BLOCKING 0x0 ;  /* 0x0000000000007b1d */ /* 0x000fe20000010000 */
[----:B------:R-:W-:-:S05]  /*c760*/  F2FP.F16.F32.PACK_AB R67, R171, R42 ;  /* 0x0000002aab43723e */ /* 0x000fca00000000ff */
[----:B------:R-:W4:Y:S02]  /*c770*/  LDS.128 R24, [R40] ;  /* 0x0000000028187984 */ /* 0x000f240000000c00 */
[----:B------:R-:W-:Y:S06]  /*c780*/  BAR.SYNC.DEFER_BLOCKING 0x0 ;  /* 0x0000000000007b1d */ /* 0x000fec0000010000 */
[----:B------:R-:W-:Y:S01]  /*c790*/  STSM.16.M88.4 [R3], R64 ;  /* 0x0000004003007844 */ /* 0x000fe20000000200 */
[----:B------:R-:W-:Y:S02]  /*c7a0*/  F2FP.F16.F32.PACK_AB R60, R60, R31 ;  /* 0x0000001f3c3c723e */ /* 0x000fe400000000ff */
[----:B------:R-:W-:-:S02]  /*c7b0*/  F2FP.F16.F32.PACK_AB R62, R173, R30 ;  /* 0x0000001ead3e723e */ /* 0x000fc400000000ff */
[----:B------:R-:W-:Y:S01]  /*c7c0*/  F2FP.F16.F32.PACK_AB R63, R28, R29 ;  /* 0x0000001d1c3f723e */ /* 0x000fe200000000ff */
[----:B------:R-:W-:Y:S01]  /*c7d0*/  BAR.SYNC.DEFER_BLOCKING 0x0 ;  /* 0x0000000000007b1d */ /* 0x000fe20000010000 */
[----:B------:R-:W-:-:S05]  /*c7e0*/  F2FP.F16.F32.PACK_AB R61, R207, R58 ;  /* 0x0000003acf3d723e */ /* 0x000fca00000000ff */
[----:B------:R-:W4:Y:S02]  /*c7f0*/  LDS.128 R28, [R40] ;  /* 0x00000000281c7984 */ /* 0x000f240000000c00 */
[----:B------:R-:W-:Y:S06]  /*c800*/  BAR.SYNC.DEFER_BLOCKING 0x0 ;  /* 0x0000000000007b1d */ /* 0x000fec0000010000 */
[----:B------:R-:W0:Y:S01]  /*c810*/  S2R R216, SR_CTAID.X ;  /* 0x0000000000d87919 */ /* 0x000e220000002500 */
[----:B------:R3:W-:Y:S01]  /*c820*/  STSM.16.M88.4 [R3], R60 ;  /* 0x0000003c03007844 */ /* 0x0007e20000000200 */
[----:B------:R-:W-:-:S02]  /*c830*/  F2FP.F16.F32.PACK_AB R56, R56, R35 ;  /* 0x000000233838723e */ /* 0x000fc400000000ff */
[----:B------:R-:W-:Y:S02]  /*c840*/  F2FP.F16.F32.PACK_AB R58, R177, R34 ;  /* 0x00000022b13a723e */ /* 0x000fe400000000ff */
[----:B------:R-:W-:Y:S01]  /*c850*/  F2FP.F16.F32.PACK_AB R59, R32, R33 ;  /* 0x00000021203b723e */ /* 0x000fe200000000ff */
[----:B------:R-:W-:Y:S01]  /*c860*/  BAR.SYNC.DEFER_BLOCKING 0x0 ;  /* 0x0000000000007b1d */ /* 0x000fe20000010000 */
[----:B-1----:R-:W-:Y:S01]  /*c870*/  LOP3.LUT R218, R218, 0x7f, RZ, 0xc0, !PT ;  /* 0x0000007fdada7812 */ /* 0x002fe200078ec0ff */
[----:B------:R-:W-:-:S03]  /*c880*/  UIMAD UR4, UR7, UR4, URZ ;  /* 0x00000004070472a4 */ /* 0x000fc6000f8e023f */
[----:B0-----:R-:W-:Y:S01]  /*c890*/  LEA R216, R216, R218, 0x7 ;  /* 0x000000dad8d87211 */ /* 0x001fe200078e38ff */
[----:B------:R-:W0:Y:S04]  /*c8a0*/  LDS.128 R32, [R40] ;  /* 0x0000000028207984 */ /* 0x000e280000000c00 */
[----:B------:R-:W-:Y:S01]  /*c8b0*/  IMAD R43, R216, UR5, RZ ;  /* 0x00000005d82b7c24 */ /* 0x000fe2000f8e02ff */
[----:B------:R-:W-:-:S04]  /*c8c0*/  USHF.L.U32 UR5, UR4, 0x1, URZ ;  /* 0x0000000104057899 */ /* 0x000fc8000800063f */
[C---:B------:R-:W-:Y:S01]  /*c8d0*/  SHF.L.U32 R45, R43.reuse, 0x1, RZ ;  /* 0x000000012b2d7819 */ /* 0x040fe200000006ff */
[----:B------:R-:W-:Y:S01]  /*c8e0*/  IMAD.HI R44, R43, 0x2, RZ ;  /* 0x000000022b2c7827 */ /* 0x000fe200078e02ff */
[----:B------:R-:W-:Y:S01]  /*c8f0*/  F2FP.F16.F32.PACK_AB R57, R211, R54 ;  /* 0x00000036d339723e */ /* 0x000fe200000000ff */
[----:B------:R-:W-:Y:S01]  /*c900*/  BAR.SYNC.DEFER_BLOCKING 0x0 ;  /* 0x0000000000007b1d */ /* 0x000fe20000010000 */
[----:B--2---:R-:W-:Y:S01]  /*c910*/  IADD3 R42, P4, P5, R45, UR5, R46 ;  /* 0x000000052d2a7c10 */ /* 0x004fe2000fd9e02e */
[----:B------:R-:W-:Y:S01]  /*c920*/  UIMAD.WIDE UR4, UR4, 0x2, URZ ;  /* 0x00000002040478a5 */ /* 0x000fe2000f8e023f */
[----:B------:R-:W-:-:S05]  /*c930*/  IMAD R55, R175, 0x6, RZ ;  /* 0x00000006af377824 */ /* 0x000fca00078e02ff */
[----:B------:R-:W-:Y:S01]  /*c940*/  IADD3.X R43, R44, UR5, R47, P4, P5 ;  /* 0x000000052c2b7c10 */ /* 0x000fe2000a7ea42f */
[C---:B---3--:R-:W-:Y:S01]  /*c950*/  IMAD R63, R175.reuse, 0xa, RZ ;  /* 0x0000000aaf3f7824 */ /* 0x048fe200078e02ff */
[C---:B------:R-:W-:Y:S01]  /*c960*/  SHF.L.U32 R47, R175.reuse, 0x1, RZ ;  /* 0x00000001af2f7819 */ /* 0x040fe200000006ff */
[C---:B------:R-:W-:Y:S01]  /*c970*/  IMAD R67, R175.reuse, 0xc, RZ ;  /* 0x0000000caf437824 */ /* 0x040fe200078e02ff */
[CC--:B------:R-:W-:Y:S02]  /*c980*/  LEA R46, P5, R175.reuse, R42.reuse, 0x2 ;  /* 0x0000002aaf2e7211 */ /* 0x0c0fe400078a10ff */
[C---:B------:R-:W-:Y:S01]  /*c990*/  LEA R49, R175.reuse, R175, 0x1 ;  /* 0x000000afaf317211 */ /* 0x040fe200078e08ff */
[----:B------:R-:W-:Y:S01]  /*c9a0*/  IMAD R71, R175, 0xe, RZ ;  /* 0x0000000eaf477824 */ /* 0x000fe200078e02ff */
[----:B------:R-:W-:Y:S02]  /*c9b0*/  IADD3 R44, P4, R47, R42, RZ ;  /* 0x0000002a2f2c7210 */ /* 0x000fe40007f9e0ff */
[----:B------:R-:W-:Y:S01]  /*c9c0*/  F2FP.F16.F32.PACK_AB R213, R215, R52 ;  /* 0x00000034d7d5723e */ /* 0x000fe200000000ff */
[----:B------:R-:W-:Y:S01]  /*c9d0*/  IMAD R79, R175, 0x12, RZ ;  /* 0x00000012af4f7824 */ /* 0x000fe200078e02ff */
[----:B------:R1:W-:Y:S01]  /*c9e0*/  STSM.16.M88.4 [R3], R56 ;  /* 0x0000003803007844 */ /* 0x0003e20000000200 */
[----:B------:R-:W-:-:S02]  /*c9f0*/  IADD3 R48, P6, R55, R42, RZ ;  /* 0x0000002a37307210 */ /* 0x000fc40007fde0ff */
[C---:B------:R-:W-:Y:S02]  /*ca00*/  SHF.L.U32 R51, R175.reuse, 0x2, RZ ;  /* 0x00000002af337819 */ /* 0x040fe400000006ff */
[C---:B------:R-:W-:Y:S01]  /*ca10*/  LEA R53, R175.reuse, R175, 0x2 ;  /* 0x000000afaf357211 */ /* 0x040fe200078e10ff */
[C---:B------:R-:W-:Y:S01]  /*ca20*/  IMAD R83, R175.reuse, 0x14, RZ ;  /* 0x00000014af537824 */ /* 0x040fe200078e02ff */
[CC--:B------:R-:W-:Y:S01]  /*ca30*/  LEA.HI.X.SX32 R45, R175.reuse, R43.reuse, 0x1, P4 ;  /* 0x0000002baf2d7211 */ /* 0x0c0fe200020f0eff */
[----:B------:R-:W-:Y:S01]  /*ca40*/  IMAD R87, R175, 0x16, RZ ;  /* 0x00000016af577824 */ /* 0x000fe200078e02ff */
[----:B------:R-:W-:Y:S01]  /*ca50*/  LEA.HI.X.SX32 R47, R47, R43, 0x1, P5 ;  /* 0x0000002b2f2f7211 */ /* 0x000fe200028f0eff */
[C---:B------:R-:W-:Y:S01]  /*ca60*/  IMAD R91, R175.reuse, 0x18, RZ ;  /* 0x00000018af5b7824 */ /* 0x040fe200078e02ff */
[CC--:B------:R-:W-:Y:S02]  /*ca70*/  LEA R50, P4, R175.reuse, R42.reuse, 0x3 ;  /* 0x0000002aaf327211 */ /* 0x0c0fe400078818ff */
[C---:B------:R-:W-:Y:S01]  /*ca80*/  LEA R61, R175.reuse, R175, 0x3 ;  /* 0x000000afaf3d7211 */ /* 0x040fe200078e18ff */
[----:B------:R-:W-:Y:S01]  /*ca90*/  IMAD R65, R175, 0xb, RZ ;  /* 0x0000000baf417824 */ /* 0x000fe200078e02ff */
[-C--:B------:R-:W-:Y:S01]  /*caa0*/  IADD3 R52, P5, R63, R42.reuse, RZ ;  /* 0x0000002a3f347210 */ /* 0x080fe20007fbe0ff */
[----:B------:R-:W-:Y:S01]  /*cab0*/  IMAD R95, R175, 0x1a, RZ ;  /* 0x0000001aaf5f7824 */ /* 0x000fe200078e02ff */
[-C--:B------:R-:W-:Y:S01]  /*cac0*/  LEA.HI.X.SX32 R49, R49, R43.reuse, 0x1, P6 ;  /* 0x0000002b31317211 */ /* 0x080fe200030f0eff */
[----:B------:R-:W-:Y:S01]  /*cad0*/  IMAD R99, R175, 0x1c, RZ ;  /* 0x0000001caf637824 */ /* 0x000fe200078e02ff */
[----:B------:R-:W-:Y:S01]  /*cae0*/  IADD3 R54, P6, R67, R42, RZ ;  /* 0x0000002a43367210 */ /* 0x000fe20007fde0ff */
[----:B------:R-:W-:Y:S01]  /*caf0*/  IMAD R103, R175, 0x1e, RZ ;  /* 0x0000001eaf677824 */ /* 0x000fe200078e02ff */
[-C--:B------:R-:W-:Y:S01]  /*cb00*/  LEA.HI.X.SX32 R51, R51, R43.reuse, 0x1, P4 ;  /* 0x0000002b33337211 */ /* 0x080fe200020f0eff */
[----:B------:R-:W-:Y:S01]  /*cb10*/  IMAD R69, R175, 0xd, RZ ;  /* 0x0000000daf457824 */ /* 0x000fe200078e02ff */
[----:B------:R-:W-:-:S02]  /*cb20*/  LEA.HI.X.SX32 R53, R53, R43, 0x1, P5 ;  /* 0x0000002b35357211 */ /* 0x000fc400028f0eff */
[----:B------:R-:W-:Y:S01]  /*cb30*/  F2FP.F16.F32.PACK_AB R214, R38, R39 ;  /* 0x0000002726d6723e */ /* 0x000fe200000000ff */
[C---:B------:R-:W-:Y:S01]  /*cb40*/  IMAD R111, R175.reuse, 0x22, RZ ;  /* 0x00000022af6f7824 */ /* 0x040fe200078e02ff */
[CC--:B-1----:R-:W-:Y:S01]  /*cb50*/  LEA R57, R175.reuse, -R175.reuse, 0x3 ;  /* 0x800000afaf397211 */ /* 0x0c2fe200078e18ff */
[C---:B------:R-:W-:Y:S01]  /*cb60*/  IMAD R115, R175.reuse, 0x24, RZ ;  /* 0x00000024af737824 */ /* 0x040fe200078e02ff */
[C---:B------:R-:W-:Y:S02]  /*cb70*/  SHF.L.U32 R59, R175.reuse, 0x3, RZ ;  /* 0x00000003af3b7819 */ /* 0x040fe400000006ff */
[C---:B------:R-:W-:Y:S01]  /*cb80*/  LEA R73, R175.reuse, -R175, 0x4 ;  /* 0x800000afaf497211 */ /* 0x040fe200078e20ff */
[----:B------:R-:W-:Y:S01]  /*cb90*/  IMAD R119, R175, 0x26, RZ ;  /* 0x00000026af777824 */ /* 0x000fe200078e02ff */
[-C--:B------:R-:W-:Y:S01]  /*cba0*/  IADD3 R56, P4, R71, R42.reuse, RZ ;  /* 0x0000002a47387210 */ /* 0x080fe20007f9e0ff */
[C---:B------:R-:W-:Y:S01]  /*cbb0*/  IMAD R123, R175.reuse, 0x28, RZ ;  /* 0x00000028af7b7824 */ /* 0x040fe200078e02ff */
[----:B------:R-:W-:-:S02]  /*cbc0*/  LEA R58, P5, R175, R42, 0x4 ;  /* 0x0000002aaf3a7211 */ /* 0x000fc400078a20ff */
[----:B------:R-:W-:Y:S02]  /*cbd0*/  FSETP.NEU.AND P3, PT, R75, RZ, PT ;  /* 0x000000ff4b00720b */ /* 0x000fe40003f6d000 */
[----:B------:R-:W-:Y:S01]  /*cbe0*/  FSETP.NEU.AND P2, PT, R77, RZ, PT ;  /* 0x000000ff4d00720b */ /* 0x000fe20003f4d000 */
[----:B------:R-:W-:Y:S01]  /*cbf0*/  IMAD R127, R175, 0x2a, RZ ;  /* 0x0000002aaf7f7824 */ /* 0x000fe200078e02ff */
[-C--:B------:R-:W-:Y:S01]  /*cc00*/  LEA.HI.X.SX32 R55, R55, R43.reuse, 0x1, P6 ;  /* 0x0000002b37377211 */ /* 0x080fe200030f0eff */
[----:B------:R-:W-:Y:S01]  /*cc10*/  IMAD R81, R175, 0x13, RZ ;  /* 0x00000013af517824 */ /* 0x000fe200078e02ff */
[-C--:B------:R-:W-:Y:S01]  /*cc20*/  IADD3 R60, P6, R79, R42.reuse, RZ ;  /* 0x0000002a4f3c7210 */ /* 0x080fe20007fde0ff */
[----:B------:R-:W-:Y:S01]  /*cc30*/  IMAD R85, R175, 0x15, RZ ;  /* 0x00000015af557824 */ /* 0x000fe200078e02ff */
[-C--:B------:R-:W-:Y:S01]  /*cc40*/  LEA.HI.X.SX32 R57, R57, R43.reuse, 0x1, P4 ;  /* 0x0000002b39397211 */ /* 0x080fe200020f0eff */
[----:B------:R-:W-:Y:S01]  /*cc50*/  IMAD R137, R175, 0x2c, RZ ;  /* 0x0000002caf897824 */ /* 0x000fe200078e02ff */
[----:B------:R-:W-:Y:S01]  /*cc60*/  LEA.HI.X.SX32 R59, R59, R43, 0x1, P5 ;  /* 0x0000002b3b3b7211 */ /* 0x000fe200028f0eff */
[----:B------:R-:W-:Y:S01]  /*cc70*/  IMAD R149, R175, 0x2e, RZ ;  /* 0x0000002eaf957824 */ /* 0x000fe200078e02ff */
[----:B------:R-:W-:-:S02]  /*cc80*/  IADD3 R62, P4, R83, R42, RZ ;  /* 0x0000002a533e7210 */ /* 0x000fc40007f9e0ff */
[----:B------:R-:W-:Y:S02]  /*cc90*/  FSETP.NEU.AND P1, PT, R80, RZ, PT ;  /* 0x000000ff5000720b */ /* 0x000fe40003f2d000 */
[----:B------:R-:W-:Y:S01]  /*cca0*/  FSETP.NEU.AND P0, PT, R82, RZ, PT ;  /* 0x000000ff5200720b */ /* 0x000fe20003f0d000 */
[----:B------:R-:W-:Y:S01]  /*ccb0*/  IMAD R157, R175, 0x30, RZ ;  /* 0x00000030af9d7824 */ /* 0x000fe200078e02ff */
[-C--:B------:R-:W-:Y:S01]  /*ccc0*/  IADD3 R64, P5, R87, R42.reuse, RZ ;  /* 0x0000002a57407210 */ /* 0x080fe20007fbe0ff */
[----:B------:R-:W-:Y:S01]  /*ccd0*/  IMAD R89, R175, 0x17, RZ ;  /* 0x00000017af597824 */ /* 0x000fe200078e02ff */
[----:B------:R-:W-:Y:S01]  /*cce0*/  LEA.HI.X.SX32 R61, R61, R43, 0x1, P6 ;  /* 0x0000002b3d3d7211 */ /* 0x000fe200030f0eff */
[----:B------:R-:W-:Y:S01]  /*ccf0*/  IMAD R161, R175, 0x32, RZ ;  /* 0x00000032afa17824 */ /* 0x000fe200078e02ff */
[----:B------:R-:W-:Y:S01]  /*cd00*/  IADD3 R66, P6, R91, R42, RZ ;  /* 0x0000002a5b427210 */ /* 0x000fe20007fde0ff */
[----:B------:R-:W-:Y:S01]  /*cd10*/  IMAD R165, R175, 0x34, RZ ;  /* 0x00000034afa57824 */ /* 0x000fe200078e02ff */
[----:B------:R-:W-:Y:S01]  /*cd20*/  F2FP.F16.F32.PACK_AB R215, R36, R37 ;  /* 0x0000002524d7723e */ /* 0x000fe200000000ff */
[----:B------:R-:W-:Y:S01]  /*cd30*/  BAR.SYNC.DEFER_BLOCKING 0x0 ;  /* 0x0000000000007b1d */ /* 0x000fe20000010000 */
[----:B------:R-:W-:-:S02]  /*cd40*/  LEA.HI.X.SX32 R63, R63, R43, 0x1, P4 ;  /* 0x0000002b3f3f7211 */ /* 0x000fc400020f0eff */
[-C--:B------:R-:W-:Y:S02]  /*cd50*/  LEA.HI.X.SX32 R65, R65, R43.reuse, 0x1, P5 ;  /* 0x0000002b41417211 */ /* 0x080fe400028f0eff */
[-C--:B------:R-:W-:Y:S01]  /*cd60*/  IADD3 R68, P4, R95, R42.reuse, RZ ;  /* 0x0000002a5f447210 */ /* 0x080fe20007f9e0ff */
        /* <DEDUP_REMOVED lines=11> */
[C---:B------:R-:W-:Y:S02]  /*ce20*/  IMAD R133, R175.reuse, 0x3c, RZ ;  /* 0x0000003caf857824 */ /* 0x040fe400078e02ff */
[C---:B------:R-:W-:Y:S01]  /*ce30*/  IMAD R101, R175.reuse, 0x1d, RZ ;  /* 0x0000001daf657824 */ /* 0x040fe200078e02ff */
[CC--:B------:R-:W-:Y:S01]  /*ce40*/  LEA R105, R175.reuse, -R175.reuse, 0x5 ;  /* 0x800000afaf697211 */ /* 0x0c0fe200078e28ff */
[C---:B------:R-:W-:Y:S01]  /*ce50*/  IMAD R177, R175.reuse, 0x42, RZ ;  /* 0x00000042afb17824 */ /* 0x040fe200078e02ff */
[C---:B------:R-:W-:Y:S01]  /*ce60*/  SHF.L.U32 R107, R175.reuse, 0x5, RZ ;  /* 0x00000005af6b7819 */ /* 0x040fe200000006ff */
[----:B------:R-:W1:Y:S01]  /*ce70*/  LDS.128 R36, [R40] ;  /* 0x0000000028247984 */ /* 0x000e620000000c00 */
[C---:B------:R-:W-:Y:S01]  /*ce80*/  IMAD R179, R175.reuse, 0x44, RZ ;  /* 0x00000044afb37824 */ /* 0x040fe200078e02ff */
[C---:B------:R-:W-:Y:S01]  /*ce90*/  LEA R109, R175.reuse, R175, 0x5 ;  /* 0x000000afaf6d7211 */ /* 0x040fe200078e28ff */
[C---:B------:R-:W-:Y:S01]  /*cea0*/  IMAD R181, R175.reuse, 0x46, RZ ;  /* 0x00000046afb57824 */ /* 0x040fe200078e02ff */
[----:B------:R-:W-:Y:S01]  /*ceb0*/  BAR.SYNC.DEFER_BLOCKING 0x0 ;  /* 0x0000000000007b1d */ /* 0x000fe20000010000 */
[----:B------:R-:W-:-:S02]  /*cec0*/  SHF.L.U32 R75, R175, 0x4, RZ ;  /* 0x00000004af4b7819 */ /* 0x000fc400000006ff */
[C---:B------:R-:W-:Y:S02]  /*ced0*/  LEA R77, R175.reuse, R175, 0x4 ;  /* 0x000000afaf4d7211 */ /* 0x040fe400078e20ff */
[CC--:B------:R-:W-:Y:S01]  /*cee0*/  LEA R74, P4, R175.reuse, R42.reuse, 0x5 ;  /* 0x0000002aaf4a7211 */ /* 0x0c0fe200078828ff */
        /* <DEDUP_REMOVED lines=42> */
[----:B------:R2:W-:Y:S01]  /*d190*/  STSM.16.M88.4 [R3], R212 ;  /* 0x000000d403007844 */ /* 0x0005e20000000200 */
[-C--:B------:R-:W-:Y:S01]  /*d1a0*/  LEA.HI.X.SX32 R93, R93, R43.reuse, 0x1, P4 ;  /* 0x0000002b5d5d7211 */ /* 0x080fe200020f0eff */
[----:B------:R-:W-:Y:S01]  /*d1b0*/  IMAD R211, R175, 0x64, RZ ;  /* 0x00000064afd37824 */ /* 0x000fe200078e02ff */
[----:B------:R-:W-:Y:S01]  /*d1c0*/  LEA.HI.X.SX32 R95, R95, R43, 0x1, P5 ;  /* 0x0000002b5f5f7211 */ /* 0x000fe200028f0eff */
[----:B------:R-:W-:Y:S01]  /*d1d0*/  BAR.SYNC.DEFER_BLOCKING 0x0 ;  /* 0x0000000000007b1d */ /* 0x000fe20000010000 */
[----:B------:R-:W-:-:S02]  /*d1e0*/  IADD3 R98, P4, R173, R42, RZ ;  /* 0x0000002aad627210 */ /* 0x000fc40007f9e0ff */
[-C--:B------:R-:W-:Y:S02]  /*d1f0*/  IADD3 R100, P5, R145, R42.reuse, RZ ;  /* 0x0000002a91647210 */ /* 0x080fe40007fbe0ff */
[----:B------:R-:W-:Y:S01]  /*d200*/  LEA.HI.X.SX32 R97, R97, R43, 0x1, P6 ;  /* 0x0000002b61617211 */ /* 0x000fe200030f0eff */
[----:B------:R-:W-:Y:S01]  /*d210*/  IMAD R159, R175, 0x31, RZ ;  /* 0x00000031af9f7824 */ /* 0x000fe200078e02ff */
[----:B------:R-:W-:Y:S01]  /*d220*/  IADD3 R102, P6, R133, R42, RZ ;  /* 0x0000002a85667210 */ /* 0x000fe20007fde0ff */
[C---:B------:R-:W-:Y:S02]  /*d230*/  IMAD R163, R175.reuse, 0x33, RZ ;  /* 0x00000033afa37824 */ /* 0x040fe400078e02ff */
[C---:B------:R-:W-:Y:S02]  /*d240*/  IMAD R217, R175.reuse, 0x6a, RZ ;  /* 0x0000006aafd97824 */ /* 0x040fe400078e02ff */
[C---:B------:R-:W-:Y:S02]  /*d250*/  IMAD R219, R175.reuse, 0x6c, RZ ;  /* 0x0000006cafdb7824 */ /* 0x040fe400078e02ff */
[----:B------:R-:W-:-:S02]  /*d260*/  IMAD R221, R175, 0x6e, RZ ;  /* 0x0000006eafdd7824 */ /* 0x000fc400078e02ff */
[C---:B------:R-:W-:Y:S02]  /*d270*/  IMAD R223, R175.reuse, 0x70, RZ ;  /* 0x00000070afdf7824 */ /* 0x040fe400078e02ff */
[C---:B------:R-:W-:Y:S02]  /*d280*/  IMAD R225, R175.reuse, 0x72, RZ ;  /* 0x00000072afe17824 */ /* 0x040fe400078e02ff */
[C---:B------:R-:W-:Y:S02]  /*d290*/  IMAD R151, R175.reuse, 0x39, RZ ;  /* 0x00000039af977824 */ /* 0x040fe400078e02ff */
[C---:B------:R-:W-:Y:S02]  /*d2a0*/  IMAD R227, R175.reuse, 0x74, RZ ;  /* 0x00000074afe37824 */ /* 0x040fe400078e02ff */
[C---:B------:R-:W-:Y:S02]  /*d2b0*/  IMAD R229, R175.reuse, 0x76, RZ ;  /* 0x00000076afe57824 */ /* 0x040fe400078e02ff */
[----:B------:R-:W-:-:S02]  /*d2c0*/  IMAD R153, R175, 0x78, RZ ;  /* 0x00000078af997824 */ /* 0x000fc400078e02ff */
[C---:B------:R-:W-:Y:S02]  /*d2d0*/  IMAD R139, R175.reuse, 0x3b, RZ ;  /* 0x0000003baf8b7824 */ /* 0x040fe400078e02ff */
[C---:B------:R-:W-:Y:S02]  /*d2e0*/  IMAD R147, R175.reuse, 0x7a, RZ ;  /* 0x0000007aaf937824 */ /* 0x040fe400078e02ff */
[C---:B------:R-:W-:Y:S02]  /*d2f0*/  IMAD R141, R175.reuse, 0x7e, RZ ;  /* 0x0000007eaf8d7824 */ /* 0x040fe400078e02ff */
[C---:B------:R-:W-:Y:S01]  /*d300*/  IMAD R135, R175.reuse, 0x7c, RZ ;  /* 0x0000007caf877824 */ /* 0x040fe200078e02ff */
[C---:B------:R-:W-:Y:S01]  /*d310*/  LEA R129, R175.reuse, -R175, 0x6 ;  /* 0x800000afaf817211 */ /* 0x040fe200078e30ff */
[----:B--2---:R-:W-:Y:S01]  /*d320*/  IMAD R3, R175, 0x3e, RZ ;  /* 0x0000003eaf037824 */ /* 0x004fe200078e02ff */
[-C--:B------:R-:W-:Y:S01]  /*d330*/  LEA.HI.X.SX32 R99, R99, R43.reuse, 0x1, P4 ;  /* 0x0000002b63637211 */ /* 0x080fe200020f0eff */
[----:B------:R-:W-:Y:S01]  /*d340*/  IMAD R167, R175, 0x35, RZ ;  /* 0x00000035afa77824 */ /* 0x000fe200078e02ff */
[----:B------:R-:W-:Y:S01]  /*d350*/  LEA.HI.X.SX32 R101, R101, R43, 0x1, P5 ;  /* 0x0000002b65657211 */ /* 0x000fe200028f0eff */
[----:B------:R-:W-:Y:S01]  /*d360*/  IMAD R171, R175, 0x37, RZ ;  /* 0x00000037afab7824 */ /* 0x000fe200078e02ff */
[-C--:B------:R-:W-:Y:S01]  /*d370*/  IADD3 R104, P4, R3, R42.reuse, RZ ;  /* 0x0000002a03687210 */ /* 0x080fe20007f9e0ff */
[----:B------:R-:W-:Y:S01]  /*d380*/  ULDC UR4, c[0x0][0x27c] ;  /* 0x00009f0000047ab9 */ /* 0x000fe20000000800 */
[----:B------:R-:W-:-:S02]  /*d390*/  LEA R106, P5, R175, R42, 0x6 ;  /* 0x0000002aaf6a7211 */ /* 0x000fc400078a30ff */
[-C--:B------:R-:W-:Y:S02]  /*d3a0*/  LEA.HI.X.SX32 R103, R103, R43.reuse, 0x1, P6 ;  /* 0x0000002b67677211 */ /* 0x080fe400030f0eff */
[-C--:B------:R-:W-:Y:S02]  /*d3b0*/  IADD3 R108, P6, R177, R42.reuse, RZ ;  /* 0x0000002ab16c7210 */ /* 0x080fe40007fde0ff */
[-C--:B------:R-:W-:Y:S02]  /*d3c0*/  LEA.HI.X.SX32 R105, R105, R43.reuse, 0x1, P4 ;  /* 0x0000002b69697211 */ /* 0x080fe400020f0eff */
[----:B------:R-:W-:Y:S02]  /*d3d0*/  LEA.HI.X.SX32 R107, R107, R43, 0x1, P5 ;  /* 0x0000002b6b6b7211 */ /* 0x000fe400028f0eff */
[-C--:B------:R-:W-:Y:S02]  /*d3e0*/  IADD3 R110, P4, R179, R42.reuse, RZ ;  /* 0x0000002ab36e7210 */ /* 0x080fe40007f9e0ff */
[----:B------:R-:W-:-:S02]  /*d3f0*/  IADD3 R112, P5, R181, R42, RZ ;  /* 0x0000002ab5707210 */ /* 0x000fc40007fbe0ff */
        /* <DEDUP_REMOVED lines=21> */
[----:B------:R-:W-:Y:S01]  /*d550*/  LEA.HI.X.SX32 R137, R137, R43, 0x1, P5 ;  /* 0x0000002b89897211 */ /* 0x000fe200028f0eff */
[----:B------:R-:W-:Y:S01]  /*d560*/  IMAD R213, R175, 0x66, RZ ;  /* 0x00000066afd57824 */ /* 0x000fe200078e02ff */
[-C--:B------:R-:W-:Y:S02]  /*d570*/  IADD3 R148, P4, R203, R42.reuse, RZ ;  /* 0x0000002acb947210 */ /* 0x080fe40007f9e0ff */
[----:B------:R-:W-:-:S02]  /*d580*/  IADD3 R154, P5, R205, R42, RZ ;  /* 0x0000002acd9a7210 */ /* 0x000fc40007fbe0ff */
[-C--:B------:R-:W-:Y:S02]  /*d590*/  LEA.HI.X.SX32 R143, R143, R43.reuse, 0x1, P6 ;  /* 0x0000002b8f8f7211 */ /* 0x080fe400030f0eff */
[-C--:B------:R-:W-:Y:S01]  /*d5a0*/  IADD3 R156, P6, R207, R42.reuse, RZ ;  /* 0x0000002acf9c7210 */ /* 0x080fe20007fde0ff */
[----:B------:R-:W-:Y:S01]  /*d5b0*/  IMAD R215, R175, 0x68, RZ ;  /* 0x00000068afd77824 */ /* 0x000fe200078e02ff */
        /* <DEDUP_REMOVED lines=23> */
[-C--:B------:R-:W-:Y:S01]  /*d730*/  IADD3 R132, P6, R153, R42.reuse, RZ ;  /* 0x0000002a99847210 */ /* 0x080fe20007fde0ff */
[----:B------:R-:W-:Y:S01]  /*d740*/  IMAD R41, R175, 0x3d, RZ ;  /* 0x0000003daf297824 */ /* 0x000fe200078e02ff */
[-C--:B------:R-:W-:Y:S01]  /*d750*/  LEA.HI.X.SX32 R145, R145, R43.reuse, 0x1, P4 ;  /* 0x0000002b91917211 */ /* 0x080fe200020f0eff */
[----:B------:R2:W-:Y:S01]  /*d760*/  STG.E.U16 desc[UR28][R42.64], R12 ;  /* 0x0000000c2a007986 */ /* 0x0005e2000c10151c */
[----:B------:R-:W-:Y:S02]  /*d770*/  LEA.HI.X.SX32 R139, R139, R43, 0x1, P5 ;  /* 0x0000002b8b8b7211 */ /* 0x000fe400028f0eff */
[-C--:B------:R-:W-:Y:S02]  /*d780*/  IADD3 R134, P4, R147, R42.reuse, RZ ;  /* 0x0000002a93867210 */ /* 0x080fe40007f9e0ff */
[----:B------:R-:W-:-:S02]  /*d790*/  IADD3 R128, P5, R141, R42, RZ ;  /* 0x0000002a8d807210 */ /* 0x000fc40007fbe0ff */
[-C--:B------:R-:W-:Y:S02]  /*d7a0*/  LEA.HI.X.SX32 R133, R133, R43.reuse, 0x1, P6 ;  /* 0x0000002b85857211 */ /* 0x080fe400030f0eff */
[-C--:B------:R-:W-:Y:S02]  /*d7b0*/  LEA.HI.X.SX32 R129, R129, R43.reuse, 0x1, P5 ;  /* 0x0000002b81817211 */ /* 0x080fe400028f0eff */
[----:B--2---:R-:W-:Y:S02]  /*d7c0*/  IADD3 R42, P6, R135, R42, RZ ;  /* 0x0000002a872a7210 */ /* 0x004fe40007fde0ff */
[----:B------:R-:W-:Y:S02]  /*d7d0*/  PRMT R12, R12, 0x7632, R12 ;  /* 0x000076320c0c7816 */ /* 0x000fe4000000000c */
[-C--:B------:R-:W-:Y:S02]  /*d7e0*/  LEA.HI.X.SX32 R135, R41, R43.reuse, 0x1, P4 ;  /* 0x0000002b29877211 */ /* 0x080fe400020f0eff */
[----:B------:R-:W-:-:S02]  /*d7f0*/  LEA.HI.X.SX32 R43, R3, R43, 0x1, P6 ;  /* 0x0000002b032b7211 */ /* 0x000fc400030f0eff */
[----:B------:R-:W-:Y:S01]  /*d800*/  PRMT R3, R13, 0x7632, R3 ;  /* 0x000076320d037816 */ /* 0x000fe20000000003 */
[----:B------:R2:W-:Y:S01]  /*d810*/  STG.E.U16 desc[UR28][R44.64], R12 ;  /* 0x0000000c2c007986 */ /* 0x0005e2000c10151c */
[----:B------:R-:W-:-:S03]  /*d820*/  PRMT R41, R14, 0x7632, R41 ;  /* 0x000076320e297816 */ /* 0x000fc60000000029 */
[----:B------:R3:W-:Y:S04]  /*d830*/  STG.E.U16 desc[UR28][R46.64], R13 ;  /* 0x0000000d2e007986 */ /* 0x0007e8000c10151c */
[----:B------:R4:W-:Y:S01]  /*d840*/  STG.E.U16 desc[UR28][R48.64], R3 ;  /* 0x0000000330007986 */ /* 0x0009e2000c10151c */
[----:B--2---:R-:W-:-:S03]  /*d850*/  PRMT R45, R15, 0x7632, R45 ;  /* 0x000076320f2d7816 */ /* 0x004fc6000000002d */
[----:B------:R2:W-:Y:S01]  /*d860*/  STG.E.U16 desc[UR28][R50.64], R14 ;  /* 0x0000000e32007986 */ /* 0x0005e2000c10151c */
[----:B------:R-:W-:Y:S02]  /*d870*/  PRMT R12, R17, 0x7632, R12 ;  /* 0x00007632110c7816 */ /* 0x000fe4000000000c */
[----:B---3--:R-:W-:Y:S01]  /*d880*/  PRMT R47, R16, 0x7632, R47 ;  /* 0x00007632102f7816 */ /* 0x008fe2000000002f */
[----:B------:R-:W-:Y:S04]  /*d890*/  STG.E.U16 desc[UR28][R52.64], R41 ;  /* 0x0000002934007986 */ /* 0x000fe8000c10151c */
[----:B------:R3:W-:Y:S01]  /*d8a0*/  STG.E.U16 desc[UR28][R54.64], R15 ;  /* 0x0000000f36007986 */ /* 0x0007e2000c10151c */
[----:B----4-:R-:W-:-:S03]  /*d8b0*/  PRMT R3, R18, 0x7632, R3 ;  /* 0x0000763212037816 */ /* 0x010fc60000000003 */
[----:B------:R-:W-:Y:S04]  /*d8c0*/  STG.E.U16 desc[UR28][R56.64], R45 ;  /* 0x0000002d38007986 */ /* 0x000fe8000c10151c */
[----:B------:R-:W-:Y:S04]  /*d8d0*/  STG.E.U16 desc[UR28][R58.64], R16 ;  /* 0x000000103a007986 */ /* 0x000fe8000c10151c */
[----:B------:R-:W-:Y:S01]  /*d8e0*/  STG.E.U16 desc[UR28][R60.64], R47 ;  /* 0x0000002f3c007986 */ /* 0x000fe2000c10151c */
[----:B------:R-:W-:-:S03]  /*d8f0*/  PRMT R13, R19, 0x7632, R13 ;  /* 0x00007632130d7816 */ /* 0x000fc6000000000d */
[----:B------:R-:W-:Y:S04]  /*d900*/  STG.E.U16 desc[UR28][R62.64], R17 ;  /* 0x000000113e007986 */ /* 0x000fe8000c10151c */
[----:B------:R4:W-:Y:S01]  /*d910*/  STG.E.U16 desc[UR28][R64.64], R12 ;  /* 0x0000000c40007986 */ /* 0x0009e2000c10151c */
[----:B--2---:R-:W-:-:S03]  /*d920*/  PRMT R14, R20, 0x7632, R14 ;  /* 0x00007632140e7816 */ /* 0x004fc6000000000e */
[----:B------:R-:W-:Y:S04]  /*d930*/  STG.E.U16 desc[UR28][R66.64], R18 ;  /* 0x0000001242007986 */ /* 0x000fe8000c10151c */
[----:B------:R-:W-:Y:S01]  /*d940*/  STG.E.U16 desc[UR28][R68.64], R3 ;  /* 0x0000000344007986 */ /* 0x000fe2000c10151c */
[----:B---3--:R-:W-:-:S03]  /*d950*/  PRMT R15, R21, 0x7632, R15 ;  /* 0x00007632150f7816 */ /* 0x008fc6000000000f */
[----:B------:R2:W-:Y:S04]  /*d960*/  STG.E.U16 desc[UR28][R70.64], R19 ;  /* 0x0000001346007986 */ /* 0x0005e8000c10151c */
[----:B------:R-:W3:Y:S01]  /*d970*/  LDS.128 R16, [R40] ;  /* 0x0000000028107984 */ /* 0x000ee20000000c00 */
[----:B----4-:R-:W-:-:S03]  /*d980*/  PRMT R12, R22, 0x7632, R12 ;  /* 0x00007632160c7816 */ /* 0x010fc6000000000c */
[----:B------:R-:W-:Y:S01]  /*d990*/  STG.E.U16 desc[UR28][R72.64], R13 ;  /* 0x0000000d48007986 */ /* 0x000fe2000c10151c */
[----:B------:R-:W-:-:S03]  /*d9a0*/  PRMT R44, R23, 0x7632, R44 ;  /* 0x00007632172c7816 */ /* 0x000fc6000000002c */
[----:B------:R-:W-:Y:S01]  /*d9b0*/  STG.E.U16 desc[UR28][R74.64], R20 ;  /* 0x000000144a007986 */ /* 0x000fe2000c10151c */
[----:B------:R-:W-:-:S03]  /*d9c0*/  PRMT R46, R24, 0x7632, R46 ;  /* 0x00007632182e7816 */ /* 0x000fc6000000002e */
[----:B------:R4:W-:Y:S04]  /*d9d0*/  STG.E.U16 desc[UR28][R76.64], R14 ;  /* 0x0000000e4c007986 */ /* 0x0009e8000c10151c */
[----:B------:R1:W-:Y:S01]  /*d9e0*/  STG.E.U16 desc[UR28][R78.64], R21 ;  /* 0x000000154e007986 */ /* 0x0003e2000c10151c */
[----:B------:R-:W-:-:S03]  /*d9f0*/  PRMT R48, R25, 0x7632, R48 ;  /* 0x0000763219307816 */ /* 0x000fc60000000030 */
[----:B------:R1:W-:Y:S04]  /*da00*/  STG.E.U16 desc[UR28][R80.64], R15 ;  /* 0x0000000f50007986 */ /* 0x0003e8000c10151c */
[----:B------:R3:W-:Y:S01]  /*da10*/  STG.E.U16 desc[UR28][R82.64], R22 ;  /* 0x0000001652007986 */ /* 0x0007e2000c10151c */
[----:B------:R-:W-:-:S03]  /*da20*/  PRMT R50, R26, 0x7632, R50 ;  /* 0x000076321a327816 */ /* 0x000fc60000000032 */
[----:B------:R3:W-:Y:S04]  /*da30*/  STG.E.U16 desc[UR28][R84.64], R12 ;  /* 0x0000000c54007986 */ /* 0x0007e8000c10151c */
[----:B------:R-:W-:Y:S01]  /*da40*/  STG.E.U16 desc[UR28][R86.64], R23 ;  /* 0x0000001756007986 */ /* 0x000fe2000c10151c */
[----:B------:R-:W-:-:S03]  /*da50*/  PRMT R52, R27, 0x7632, R52 ;  /* 0x000076321b347816 */ /* 0x000fc60000000034 */
[----:B------:R-:W-:Y:S04]  /*da60*/  STG.E.U16 desc[UR28][R88.64], R44 ;  /* 0x0000002c58007986 */ /* 0x000fe8000c10151c */
        /* <DEDUP_REMOVED lines=13> */
[----:B0-----:R-:W-:-:S03]  /*db40*/  PRMT R62, R32, 0x7632, R62 ;  /* 0x00007632203e7816 */ /* 0x001fc6000000003e */
[----:B------:R-:W-:Y:S04]  /*db50*/  STG.E.U16 desc[UR28][R108.64], R54 ;  /* 0x000000366c007986 */ /* 0x000fe8000c10151c */
[----:B------:R-:W-:Y:S01]  /*db60*/  STG.E.U16 desc[UR28][R110.64], R29 ;  /* 0x0000001d6e007986 */ /* 0x000fe2000c10151c */
[----:B------:R-:W-:-:S03]  /*db70*/  PRMT R65, R33, 0x7632, R65 ;  /* 0x0000763221417816 */ /* 0x000fc60000000041 */
[----:B------:R-:W-:Y:S04]  /*db80*/  STG.E.U16 desc[UR28][R112.64], R56 ;  /* 0x0000003870007986 */ /* 0x000fe8000c10151c */
[----:B------:R-:W-:Y:S01]  /*db90*/  STG.E.U16 desc[UR28][R114.64], R30 ;  /* 0x0000001e72007986 */ /* 0x000fe2000c10151c */
[----:B--2---:R-:W-:-:S03]  /*dba0*/  PRMT R71, R34, 0x7632, R71 ;  /* 0x0000763222477816 */ /* 0x004fc60000000047 */
[----:B------:R-:W-:Y:S04]  /*dbb0*/  STG.E.U16 desc[UR28][R116.64], R58 ;  /* 0x0000003a74007986 */ /* 0x000fe8000c10151c */
[----:B------:R-:W-:Y:S01]  /*dbc0*/  STG.E.U16 desc[UR28][R118.64], R31 ;  /* 0x0000001f76007986 */ /* 0x000fe2000c10151c */
[----:B----4-:R-:W-:-:S03]  /*dbd0*/  PRMT R77, R35, 0x7632, R77 ;  /* 0x00007632234d7816 */ /* 0x010fc6000000004d */
[----:B------:R-:W-:Y:S04]  /*dbe0*/  STG.E.U16 desc[UR28][R120.64], R60 ;  /* 0x0000003c78007986 */ /* 0x000fe8000c10151c */
[----:B------:R-:W-:Y:S01]  /*dbf0*/  STG.E.U16 desc[UR28][R122.64], R32 ;  /* 0x000000207a007986 */ /* 0x000fe2000c10151c */
[----:B-1----:R-:W-:-:S03]  /*dc00*/  PRMT R79, R36, 0x7632, R79 ;  /* 0x00007632244f7816 */ /* 0x002fc6000000004f */
[----:B------:R-:W-:Y:S04]  /*dc10*/  STG.E.U16 desc[UR28][R124.64], R62 ;  /* 0x0000003e7c007986 */ /* 0x000fe8000c10151c */
[----:B------:R-:W-:Y:S01]  /*dc20*/  STG.E.U16 desc[UR28][R126.64], R33 ;  /* 0x000000217e007986 */ /* 0x000fe2000c10151c */
[----:B------:R-:W-:-:S03]  /*dc30*/  PRMT R81, R37, 0x7632, R81 ;  /* 0x0000763225517816 */ /* 0x000fc60000000051 */
[----:B------:R-:W-:Y:S04]  /*dc40*/  STG.E.U16 desc[UR28][R130.64], R65 ;  /* 0x0000004182007986 */ /* 0x000fe8000c10151c */
[----:B------:R-:W-:Y:S01]  /*dc50*/  STG.E.U16 desc[UR28][R136.64], R34 ;  /* 0x0000002288007986 */ /* 0x000fe2000c10151c */
[----:B---3--:R-:W-:-:S03]  /*dc60*/  PRMT R83, R38, 0x7632, R83 ;  /* 0x0000763226537816 */ /* 0x008fc60000000053 */
        /* <DEDUP_REMOVED lines=16> */
[----:B------:R-:W-:Y:S04]  /*dd70*/  STG.E.U16 desc[UR28][R172.64], R16 ;  /* 0x00000010ac007986 */ /* 0x000fe8000c10151c */
[----:B------:R-:W-:Y:S04]  /*dd80*/  STG.E.U16 desc[UR28][R150.64], R75 ;  /* 0x0000004b96007986 */ /* 0x000fe8000c10151c */
[----:B------:R-:W-:Y:S04]  /*dd90*/  STG.E.U16 desc[UR28][R144.64], R17 ;  /* 0x0000001190007986 */ /* 0x000fe8000c10151c */
[----:B------:R-:W-:Y:S04]  /*dda0*/  STG.E.U16 desc[UR28][R138.64], R69 ;  /* 0x000000458a007986 */ /* 0x000fe8000c10151c */
[----:B------:R-:W-:Y:S04]  /*ddb0*/  STG.E.U16 desc[UR28][R132.64], R18 ;  /* 0x0000001284007986 */ /* 0x000fe8000c10151c */
[----:B------:R-:W-:Y:S04]  /*ddc0*/  STG.E.U16 desc[UR28][R134.64], R67 ;  /* 0x0000004386007986 */ /* 0x000fe8000c10151c */
[----:B------:R-:W-:Y:S04]  /*ddd0*/  STG.E.U16 desc[UR28][R42.64], R19 ;  /* 0x000000132a007986 */ /* 0x000fe8000c10151c */
[----:B------:R-:W-:Y:S01]  /*dde0*/  STG.E.U16 desc[UR28][R128.64], R64 ;  /* 0x0000004080007986 */ /* 0x000fe2000c10151c */
[----:B------:R-:W-:-:S02]  /*ddf0*/  FSEL R12, R4, -INF , P3 ;  /* 0xff800000040c7808 */ /* 0x000fc40001800000 */
[----:B------:R-:W-:Y:S02]  /*de00*/  FSEL R4, R5, -INF , P2 ;  /* 0xff80000005047808 */ /* 0x000fe40001000000 */
[----:B------:R-:W-:Y:S02]  /*de10*/  FSEL R3, R6, -INF , P1 ;  /* 0xff80000006037808 */ /* 0x000fe40000800000 */
[----:B------:R-:W-:Y:S02]  /*de20*/  FSEL R11, R11, -INF , P0 ;  /* 0xff8000000b0b7808 */ /* 0x000fe40000000000 */
[----:B------:R-:W-:Y:S01]  /*de30*/  SHF.L.U32 R2, R2, 0x1, RZ ;  /* 0x0000000102027819 */ /* 0x000fe200000006ff */
[----:B------:R-:W-:Y:S01]  /*de40*/  FFMA R12, R12, 0.69314718246459960938, R7 ;  /* 0x3f3172180c0c7823 */ /* 0x000fe20000000007 */
[----:B------:R-:W-:Y:S01]  /*de50*/  BAR.SYNC.DEFER_BLOCKING 0x0 ;  /* 0x0000000000007b1d */ /* 0x000fe20000010000 */
[----:B------:R-:W-:Y:S01]  /*de60*/  FFMA R13, R4, 0.69314718246459960938, R9 ;  /* 0x3f317218040d7823 */ /* 0x000fe20000000009 */
[----:B------:R-:W-:Y:S01]  /*de70*/  FFMA R10, R3, 0.69314718246459960938, R10 ;  /* 0x3f317218030a7823 */ /* 0x000fe2000000000a */
[----:B------:R-:W-:Y:S01]  /*de80*/  LOP3.LUT R5, R2, 0xf8, RZ, 0xc0, !PT ;  /* 0x000000f802057812 */ /* 0x000fe200078ec0ff */
[----:B------:R-:W-:-:S04]  /*de90*/  FFMA R11, R11, 0.69314718246459960938, R8 ;  /* 0x3f3172180b0b7823 */ /* 0x000fc80000000008 */
[----:B------:R-:W0:Y:S01]  /*dea0*/  LDC.64 R8, c[0x0][0x230] ;  /* 0x00008c00ff087b82 */ /* 0x000e220000000a00 */
[----:B------:R-:W-:Y:S04]  /*deb0*/  STS.64 [R5+UR24], R12 ;  /* 0x0000000c05007988 */ /* 0x000fe80008000a18 */
[----:B------:R-:W-:Y:S03]  /*dec0*/  STS.64 [R5+UR24+0x100], R10 ;  /* 0x0001000a05007988 */ /* 0x000fe60008000a18 */
[----:B------:R-:W-:Y:S01]  /*ded0*/  BAR.SYNC.DEFER_BLOCKING 0x0 ;  /* 0x0000000000007b1d */ /* 0x000fe20000010000 */
[----:B------:R-:W-:-:S05]  /*dee0*/  UIMAD UR4, UR7, UR4, URZ ;  /* 0x00000004070472a4 */ /* 0x000fca000f8e023f */
[----:B------:R-:W1:Y:S01]  /*def0*/  LDS R7, [R0] ;  /* 0x0000000000077984 */ /* 0x000e620000000800 */
[----:B------:R-:W-:Y:S01]  /*df00*/  USHF.L.U32 UR7, UR4, 0x2, URZ ;  /* 0x0000000204077899 */ /* 0x000fe2000800063f */
[C---:B------:R-:W-:Y:S01]  /*df10*/  SHF.L.U32 R3, R216.reuse, 0x2, RZ ;  /* 0x00000002d8037819 */ /* 0x040fe200000006ff */
[----:B------:R-:W-:Y:S01]  /*df20*/  UIMAD.WIDE UR4, UR4, 0x4, URZ ;  /* 0x00000004040478a5 */ /* 0x000fe2000f8e023f */
[----:B------:R-:W-:-:S03]  /*df30*/  IMAD.HI R4, R216, 0x4, RZ ;  /* 0x00000004d8047827 */ /* 0x000fc600078e02ff */
[----:B0-----:R-:W-:-:S04]  /*df40*/  IADD3 R2, P0, P1, R3, UR7, R8 ;  /* 0x0000000703027c10 */ /* 0x001fc8000f91e008 */
[----:B------:R-:W-:-:S05]  /*df50*/  IADD3.X R3, R4, UR5, R9, P0, P1 ;  /* 0x0000000504037c10 */ /* 0x000fca00087e2409 */
[----:B-1----:R-:W-:Y:S01]  /*df60*/  STG.E desc[UR28][R2.64], R7 ;  /* 0x0000000702007986 */ /* 0x002fe2000c10191c */
[----:B------:R-:W-:Y:S05]  /*df70*/  EXIT ;  /* 0x000000000000794d */ /* 0x000fea0003800000 */
.L_x_2:
[----:B------:R-:W-:-:S00]  /*df80*/  BRA `(.L_x_2) ;  /* 0xfffffffc00fc7947 */ /* 0x000fc0000383ffff */
[----:B------:R-:W-:-:S00]  /*df90*/  NOP ;  /* 0x0000000000007918 */ /* 0x000fc00000000000 */
        /* <DEDUP_REMOVED lines=14> */
.L_x_3:


//--------------------- .nv.global.init           --------------------------
	.section	.nv.global.init,"aw",@progbits
.nv.global.init:
	.type		_$_str,@object
	.size		_$_str,(.L_0 - _$_str)
_$_str:
        /*0000*/ 	.byte	0x5f, 0x5f, 0x43, 0x55, 0x44, 0x41, 0x5f, 0x46, 0x54, 0x5a, 0x00
.L_0:


//--------------------- .nv.shared.attn_fwd       --------------------------
	.section	.nv.shared.attn_fwd,"aw",@nobits
	.sectionflags	@""
	.align	16
	.zero		1024


//--------------------- .nv.shared.reserved.0     --------------------------
	.section	.nv.shared.reserved.0,"aw",@nobits
	.weak		__nv_reservedSMEM_offset_0_alias
	.size		__nv_reservedSMEM_offset_0_alias, 0, 0
	.other		__nv_reservedSMEM_offset_0_alias,@"STO_CUDA_RESERVED_SHARED STV_DEFAULT"
__nv_reservedSMEM_offset_0_alias:
	.zero		0


//--------------------- .nv.constant0.attn_fwd    --------------------------
	.section	.nv.constant0.attn_fwd,"a",@progbits
	.sectionflags	@""
	.align	4
.nv.constant0.attn_fwd:
	.zero		664


//--------------------- SYMBOLS --------------------------

	.type		.nv.reservedSmem.offset0,@object
	.size		.nv.reservedSmem.offset0,0x4
